def gluon_tcgen05(
    a_ptr,
    b_ptr,
    c_ptr,
    M,
    N,
    K,
    stride_am,
    stride_bk,
    stride_cm,
    BLOCK_M: gl.constexpr,
    BLOCK_N: gl.constexpr,
    BLOCK_K: gl.constexpr,
    DTYPE: gl.constexpr,
    A_LAYOUT: gl.constexpr,
    B_LAYOUT: gl.constexpr,
    C_LAYOUT: gl.constexpr,
    B_SHAPE: gl.constexpr,
    TMEM_LAYOUT: gl.constexpr,
    TMEM_REG: gl.constexpr,
    TRANS_B: gl.constexpr,
    NUM_BUFFERS: gl.constexpr,
):
    a_desc = tma.make_tensor_descriptor(
        a_ptr, [M, K], [stride_am, 1], [BLOCK_M, BLOCK_K], A_LAYOUT
    )
    b_desc = tma.make_tensor_descriptor(
        b_ptr,
        [N, K] if TRANS_B else [K, N],
        [stride_bk, 1],
        B_SHAPE,
        B_LAYOUT,
    )
    c_desc = tma.make_tensor_descriptor(
        c_ptr, [M, N], [stride_cm, 1], [BLOCK_M, BLOCK_N], C_LAYOUT
    )

    a_bufs = gl.allocate_shared_memory(
        DTYPE, [NUM_BUFFERS, BLOCK_M, BLOCK_K], A_LAYOUT
    )
    b_bufs = gl.allocate_shared_memory(DTYPE, [NUM_BUFFERS] + B_SHAPE, B_LAYOUT)

    pid_m = gl.program_id(0)
    pid_n = gl.program_id(1)
    off_m = pid_m * BLOCK_M
    off_n = pid_n * BLOCK_N

    tma_bars = gl.allocate_shared_memory(
        gl.int64, [NUM_BUFFERS, 1], mbarrier.MBarrierLayout()
    )
    mma_bars = gl.allocate_shared_memory(
        gl.int64, [NUM_BUFFERS, 1], mbarrier.MBarrierLayout()
    )
    for i in gl.static_range(NUM_BUFFERS):
        mbarrier.init(tma_bars.index(i), count=1)
        mbarrier.init(mma_bars.index(i), count=1)

    acc_tmem = allocate_tensor_memory(gl.float32, [BLOCK_M, BLOCK_N], TMEM_LAYOUT)
    idx = 0
    phase = 0
    use_acc = False
    for k in range(0, K, BLOCK_K):
        a = a_bufs.index(idx)
        b = b_bufs.index(idx)
        tma_bar = tma_bars.index(idx)
        mma_bar = mma_bars.index(idx)
        mbarrier.expect(
            tma_bar, a_desc.block_type.nbytes + b_desc.block_type.nbytes
        )
        tma.async_copy_global_to_shared(a_desc, [off_m, k], tma_bar, a)
        tma.async_copy_global_to_shared(
            b_desc, [off_n, k] if TRANS_B else [k, off_n], tma_bar, b
        )
        mbarrier.wait(tma_bar, phase=phase)

        if TRANS_B:
            b = b.permute((1, 0))
        tcgen05_mma(a, b, acc_tmem, use_acc=use_acc)
        tcgen05_commit(mma_bar)
        mbarrier.wait(mma_bar, phase=phase)
        use_acc = True

        idx += 1
        if idx == NUM_BUFFERS:
            idx = 0
            phase ^= 1

    for i in gl.static_range(NUM_BUFFERS):
        mbarrier.invalidate(tma_bars.index(i))
        mbarrier.invalidate(mma_bars.index(i))

    acc = acc_tmem.load(TMEM_REG)
    c_smem = gl.allocate_shared_memory(DTYPE, [BLOCK_M, BLOCK_N], C_LAYOUT)
    c_smem.store(acc.to(DTYPE))
    fence_async_shared()
    tma.async_copy_shared_to_global(c_desc, [off_m, off_n], c_smem)
    tma.store_wait(pendings=0)

# config = {"BLOCK_K": 128, "BLOCK_M": 64, "BLOCK_N": 64, "arch": "sm_100", "dtype": "fp16", "num_buffers": 1, "num_warps": 4, "trans_b": 0}
# arch = sm_100


// ===== COMPILED SASS (sm_100a) =====

	.target	sm_100a

	.elftype	@"ET_EXEC"


//--------------------- .note.nv.tkinfo           --------------------------
	.section	.note.nv.tkinfo,"",@"SHT_NOTE"
	.sectionflags	@"SHF_NOTE_NV_TKINFO"
	.tkinfo
        /*0018*/ 	.word	0x00000081
        /*0030*/ 	.string	""
        /*0030*/ 	.string	"ptxas-blackwell"
        /*0030*/ 	.string	"Cuda compilation tools, release 12.9, V12.9.86"
        /*0030*/ 	.string	"Build cuda_12.9.r12.9/compiler.36037853_0"
        /*0030*/ 	.string	"-v  -suppress-debug-info  -lineinfo  -arch sm_100a "



//--------------------- .note.nv.cuver            --------------------------
	.section	.note.nv.cuver,"",@"SHT_NOTE"
	.sectionflags	@"SHF_NOTE_NV_CUVER"
        /*0018*/ 	.short	0x0001
        /*001a*/ 	.short	0x0064
        /*001c*/ 	.short	0x0001
        /*001e*/ 	.short	0x0000
        /*0020*/ 	.short	0x0001
        /*0022*/ 	.short	0x0000


//--------------------- .nv.info                  --------------------------
	.section	.nv.info,"",@"SHT_CUDA_INFO"
	.align	4


	//----- nvinfo : EIATTR_REGCOUNT
	.align		4
        /*0000*/ 	.byte	0x04, 0x2f
        /*0002*/ 	.short	(.L_4 - .L_3)
	.align		4
.L_3:
        /*0004*/ 	.word	index@(gluon_tcgen05)
        /*0008*/ 	.word	0x00000027


	//----- nvinfo : EIATTR_FRAME_SIZE
	.align		4
.L_4:
        /*000c*/ 	.byte	0x04, 0x11
        /*000e*/ 	.short	(.L_6 - .L_5)
	.align		4
.L_5:
        /*0010*/ 	.word	index@($__internal_2_$__cuda_sm10x_tcgen05_guardrail_trap_unallocated_columns_being_dealloced)
        /*0014*/ 	.word	0x00000000


	//----- nvinfo : EIATTR_FRAME_SIZE
	.align		4
.L_6:
        /*0018*/ 	.byte	0x04, 0x11
        /*001a*/ 	.short	(.L_8 - .L_7)
	.align		4
.L_7:
        /*001c*/ 	.word	index@($__internal_1_$__cuda_sm10x_tcgen05_guardrail_trap_phase_invalid_during_alloc)
        /*0020*/ 	.word	0x00000000


	//----- nvinfo : EIATTR_FRAME_SIZE
	.align		4
.L_8:
        /*0024*/ 	.byte	0x04, 0x11
        /*0026*/ 	.short	(.L_10 - .L_9)
	.align		4
.L_9:
        /*0028*/ 	.word	index@($__internal_0_$__cuda_sm10x_tcgen05_guardrail_trap_col_being_dealloced_not_returned_by_alloc)
        /*002c*/ 	.word	0x00000000


	//----- nvinfo : EIATTR_FRAME_SIZE
	.align		4
.L_10:
        /*0030*/ 	.byte	0x04, 0x11
        /*0032*/ 	.short	(.L_12 - .L_11)
	.align		4
.L_11:
        /*0034*/ 	.word	index@(gluon_tcgen05)
        /*0038*/ 	.word	0x00000000


	//----- nvinfo : EIATTR_MIN_STACK_SIZE
	.align		4
.L_12:
        /*003c*/ 	.byte	0x04, 0x12
        /*003e*/ 	.short	(.L_14 - .L_13)
	.align		4
.L_13:
        /*0040*/ 	.word	index@(gluon_tcgen05)
        /*0044*/ 	.word	0x00000000
.L_14:


//--------------------- .nv.info.gluon_tcgen05    --------------------------
	.section	.nv.info.gluon_tcgen05,"",@"SHT_CUDA_INFO"
	.sectionflags	@""
	.align	4


	//----- nvinfo : EIATTR_CUDA_API_VERSION
	.align		4
        /*0000*/ 	.byte	0x04, 0x37
        /*0002*/ 	.short	(.L_16 - .L_15)
.L_15:
        /*0004*/ 	.word	0x00000081


	//----- nvinfo : EIATTR_KPARAM_INFO
	.align		4
.L_16:
        /*0008*/ 	.byte	0x04, 0x17
        /*000a*/ 	.short	(.L_18 - .L_17)
.L_17:
        /*000c*/ 	.word	0x00000000
        /*0010*/ 	.short	0x000a
        /*0012*/ 	.short	0x0048
        /*0014*/ 	.byte	0x00, 0xf4, 0x21, 0x00


	//----- nvinfo : EIATTR_KPARAM_INFO
	.align		4
.L_18:
        /*0018*/ 	.byte	0x04, 0x17
        /*001a*/ 	.short	(.L_20 - .L_19)
.L_19:
        /*001c*/ 	.word	0x00000000
        /*0020*/ 	.short	0x0009
        /*0022*/ 	.short	0x0040
        /*0024*/ 	.byte	0x00, 0xf4, 0x21, 0x00


	//----- nvinfo : EIATTR_KPARAM_INFO
	.align		4
.L_20:
        /*0028*/ 	.byte	0x04, 0x17
        /*002a*/ 	.short	(.L_22 - .L_21)
.L_21:
        /*002c*/ 	.word	0x00000000
        /*0030*/ 	.short	0x0008
        /*0032*/ 	.short	0x0038
        /*0034*/ 	.byte	0x00, 0xf0, 0x21, 0x00


	//----- nvinfo : EIATTR_KPARAM_INFO
	.align		4
.L_22:
        /*0038*/ 	.byte	0x04, 0x17
        /*003a*/ 	.short	(.L_24 - .L_23)
.L_23:
        /*003c*/ 	.word	0x00000000
        /*0040*/ 	.short	0x0007
        /*0042*/ 	.short	0x0030
        /*0044*/ 	.byte	0x00, 0xf0, 0x21, 0x00


	//----- nvinfo : EIATTR_KPARAM_INFO
	.align		4
.L_24:
        /*0048*/ 	.byte	0x04, 0x17
        /*004a*/ 	.short	(.L_26 - .L_25)
.L_25:
        /*004c*/ 	.word	0x00000000
        /*0050*/ 	.short	0x0006
        /*0052*/ 	.short	0x0028
        /*0054*/ 	.byte	0x00, 0xf0, 0x21, 0x00


	//----- nvinfo : EIATTR_KPARAM_INFO
	.align		4
.L_26:
        /*0058*/ 	.byte	0x04, 0x17
        /*005a*/ 	.short	(.L_28 - .L_27)
.L_27:
        /*005c*/ 	.word	0x00000000
        /*0060*/ 	.short	0x0005
        /*0062*/ 	.short	0x0020
        /*0064*/ 	.byte	0x00, 0xf0, 0x11, 0x00


	//----- nvinfo : EIATTR_KPARAM_INFO
	.align		4
.L_28:
        /*0068*/ 	.byte	0x04, 0x17
        /*006a*/ 	.short	(.L_30 - .L_29)
.L_29:
        /*006c*/ 	.word	0x00000000
        /*0070*/ 	.short	0x0004
        /*0072*/ 	.short	0x001c
        /*0074*/ 	.byte	0x00, 0xf0, 0x11, 0x00


	//----- nvinfo : EIATTR_KPARAM_INFO
	.align		4
.L_30:
        /*0078*/ 	.byte	0x04, 0x17
        /*007a*/ 	.short	(.L_32 - .L_31)
.L_31:
        /*007c*/ 	.word	0x00000000
        /*0080*/ 	.short	0x0003
        /*0082*/ 	.short	0x0018
        /*0084*/ 	.byte	0x00, 0xf0, 0x11, 0x00


	//----- nvinfo : EIATTR_KPARAM_INFO
	.align		4
.L_32:
        /*0088*/ 	.byte	0x04, 0x17
        /*008a*/ 	.short	(.L_34 - .L_33)
.L_33:
        /*008c*/ 	.word	0x00000000
        /*0090*/ 	.short	0x0002
        /*0092*/ 	.short	0x0010
        /*0094*/ 	.byte	0x00, 0xf4, 0x21, 0x00


	//----- nvinfo : EIATTR_KPARAM_INFO
	.align		4
.L_34:
        /*0098*/ 	.byte	0x04, 0x17
        /*009a*/ 	.short	(.L_36 - .L_35)
.L_35:
        /*009c*/ 	.word	0x00000000
        /*00a0*/ 	.short	0x0001
        /*00a2*/ 	.short	0x0008
        /*00a4*/ 	.byte	0x00, 0xf4, 0x21, 0x00


	//----- nvinfo : EIATTR_KPARAM_INFO
	.align		4
.L_36:
        /*00a8*/ 	.byte	0x04, 0x17
        /*00aa*/ 	.short	(.L_38 - .L_37)
.L_37:
        /*00ac*/ 	.word	0x00000000
        /*00b0*/ 	.short	0x0000
        /*00b2*/ 	.short	0x0000
        /*00b4*/ 	.byte	0x00, 0xf4, 0x21, 0x00


	//----- nvinfo : EIATTR_AT_ENTRY_FRAGMENTS
	.align		4
.L_38:
        /*00b8*/ 	.byte	0x04, 0x4f
        /*00ba*/ 	.short	(.L_40 - .L_39)


	//   ....[0]....
.L_39:
        /*00bc*/ 	.word	0x00000004


	//----- nvinfo : EIATTR_RESERVED_SMEM_USED
	.align		4
.L_40:
        /*00c0*/ 	.byte	0x01, 0x41
	.zero		2


	//----- nvinfo : EIATTR_SPARSE_MMA_MASK
	.align		4
        /*00c4*/ 	.byte	0x03, 0x50
        /*00c6*/ 	.short	0x0000


	//----- nvinfo : EIATTR_TCGEN05_1CTA_USED
	.align		4
        /*00c8*/ 	.byte	0x01, 0x51
	.zero		2


	//----- nvinfo : EIATTR_MAXREG_COUNT
	.align		4
        /*00cc*/ 	.byte	0x03, 0x1b
        /*00ce*/ 	.short	0x00ff


	//----- nvinfo : EIATTR_NUM_BARRIERS
	.align		4
        /*00d0*/ 	.byte	0x02, 0x4c
        /*00d2*/ 	.byte	0x01
	.zero		1


	//----- nvinfo : EIATTR_INT_WARP_WIDE_INSTR_OFFSETS
	.align		4
        /*00d4*/ 	.byte	0x04, 0x31
        /*00d6*/ 	.short	(.L_42 - .L_41)


	//   ....[0]....
.L_41:
        /*00d8*/ 	.word	0x00001730


	//   ....[1]....
        /*00dc*/ 	.word	0x00001750


	//   ....[2]....
        /*00e0*/ 	.word	0x000017d0


	//   ....[3]....
        /*00e4*/ 	.word	0x000018f0


	//   ....[4]....
        /*00e8*/ 	.word	0x00001960


	//   ....[5]....
        /*00ec*/ 	.word	0x00001970


	//   ....[6]....
        /*00f0*/ 	.word	0x00001980


	//   ....[7]....
        /*00f4*/ 	.word	0x00001d40


	//   ....[8]....
        /*00f8*/ 	.word	0x00001d50


	//   ....[9]....
        /*00fc*/ 	.word	0x00001e90


	//   ....[10]....
        /*0100*/ 	.word	0x00001ee0


	//   ....[11]....
        /*0104*/ 	.word	0x00001ef0


	//   ....[12]....
        /*0108*/ 	.word	0x00001f30


	//   ....[13]....
        /*010c*/ 	.word	0x00002180


	//   ....[14]....
        /*0110*/ 	.word	0x00002190


	//   ....[15]....
        /*0114*/ 	.word	0x000023d0


	//   ....[16]....
        /*0118*/ 	.word	0x000023e0


	//   ....[17]....
        /*011c*/ 	.word	0x00002750


	//   ....[18]....
        /*0120*/ 	.word	0x000027a0


	//----- nvinfo : EIATTR_COOP_GROUP_MASK_REGIDS
	.align		4
.L_42:
        /*0124*/ 	.byte	0x04, 0x29
        /*0126*/ 	.short	(.L_44 - .L_43)


	//   ....[0]....
.L_43:
        /*0128*/ 	.word	0xffffffff


	//   ....[1]....
        /*012c*/ 	.word	0xffffffff


	//   ....[2]....
        /*0130*/ 	.word	0xffffffff


	//   ....[3]....
        /*0134*/ 	.word	0xffffffff


	//   ....[4]....
        /*0138*/ 	.word	0xffffffff


	//   ....[5]....
        /*013c*/ 	.word	0xffffffff


	//   ....[6]....
        /*0140*/ 	.word	0xffffffff


	//   ....[7]....
        /*0144*/ 	.word	0xffffffff


	//   ....[8]....
        /*0148*/ 	.word	0xffffffff


	//   ....[9]....
        /*014c*/ 	.word	0xffffffff


	//----- nvinfo : EIATTR_COOP_GROUP_INSTR_OFFSETS
	.align		4
.L_44:
        /*0150*/ 	.byte	0x04, 0x28
        /*0152*/ 	.short	(.L_46 - .L_45)


	//   ....[0]....
.L_45:
        /*0154*/ 	.word	0x00000050


	//   ....[1]....
        /*0158*/ 	.word	0x00000310


	//   ....[2]....
        /*015c*/ 	.word	0x00000500


	//   ....[3]....
        /*0160*/ 	.word	0x000009c0


	//   ....[4]....
        /*0164*/ 	.word	0x00000b00


	//   ....[5]....
        /*0168*/ 	.word	0x00000fb0


	//   ....[6]....
        /*016c*/ 	.word	0x000010f0


	//   ....[7]....
        /*0170*/ 	.word	0x000015e0


	//   ....[8]....
        /*0174*/ 	.word	0x000025e0


	//   ....[9]....
        /*0178*/ 	.word	0x00002850


	//----- nvinfo : EIATTR_VRC_CTA_INIT_COUNT
	.align		4
.L_46:
        /*017c*/ 	.byte	0x02, 0x4a
        /*017e*/ 	.byte	0x80
	.zero		1


	//----- nvinfo : EIATTR_MBARRIER_INSTR_OFFSETS
	.align		4
        /*0180*/ 	.byte	0x04, 0x39
        /*0182*/ 	.short	(.L_48 - .L_47)


	//   ....[0]....
.L_47:
        /*0184*/ 	.word	0x000017f0
        /*0188*/ 	.word	0x000000ff
        /*018c*/ 	.word	0x00008000
        /*0190*/ 	.short	0x0100
        /*0192*/ 	.byte	0x08
	.zero		1


	//   ....[1]....
        /*0194*/ 	.word	0x00001800
        /*0198*/ 	.word	0x000000ff
        /*019c*/ 	.word	0x00008010
        /*01a0*/ 	.short	0x0100
        /*01a2*/ 	.byte	0x08
	.zero		1


	//   ....[2]....
        /*01a4*/ 	.word	0x00001b40
        /*01a8*/ 	.word	0x000000ff
        /*01ac*/ 	.word	0x00008000
        /*01b0*/ 	.short	0x010a
        /*01b2*/ 	.byte	0x08
	.zero		1


	//   ....[3]....
        /*01b4*/ 	.word	0x00001da0
        /*01b8*/ 	.word	0x000000ff
        /*01bc*/ 	.word	0x00008010
        /*01c0*/ 	.short	0x010a
        /*01c2*/ 	.byte	0x08
	.zero		1


	//   ....[4]....
        /*01c4*/ 	.word	0x00001fa0
        /*01c8*/ 	.word	0x000000ff
        /*01cc*/ 	.word	0x00008000
        /*01d0*/ 	.short	0x010a
        /*01d2*/ 	.byte	0x08
	.zero		1


	//   ....[5]....
        /*01d4*/ 	.word	0x000021d0
        /*01d8*/ 	.word	0x000000ff
        /*01dc*/ 	.word	0x00008010
        /*01e0*/ 	.short	0x010a
        /*01e2*/ 	.byte	0x08
	.zero		1


	//   ....[6]....
        /*01e4*/ 	.word	0x00002270
        /*01e8*/ 	.word	0x000000ff
        /*01ec*/ 	.word	0x00008000
        /*01f0*/ 	.short	0x0108
        /*01f2*/ 	.byte	0x08
	.zero		1


	//   ....[7]....
        /*01f4*/ 	.word	0x00002280
        /*01f8*/ 	.word	0x000000ff
        /*01fc*/ 	.word	0x00008010
        /*0200*/ 	.short	0x0108
        /*0202*/ 	.byte	0x08
	.zero		1


	//   ....[8]....
        /*0204*/ 	.word	0x00002870
        /*0208*/ 	.word	0x000000ff
        /*020c*/ 	.word	0x00008000
        /*0210*/ 	.short	0x010a
        /*0212*/ 	.byte	0x08
	.zero		1


	//   ....[9]....
        /*0214*/ 	.word	0x000028a0
        /*0218*/ 	.word	0x000000ff
        /*021c*/ 	.word	0x00008010
        /*0220*/ 	.short	0x010a
        /*0222*/ 	.byte	0x08
	.zero		1


	//   ....[10]....
        /*0224*/ 	.word	0x000028d0
        /*0228*/ 	.word	0x000000ff
        /*022c*/ 	.word	0x00008000
        /*0230*/ 	.short	0x010a
        /*0232*/ 	.byte	0x08
	.zero		1


	//   ....[11]....
        /*0234*/ 	.word	0x00002900
        /*0238*/ 	.word	0x000000ff
        /*023c*/ 	.word	0x00008010
        /*0240*/ 	.short	0x010a
        /*0242*/ 	.byte	0x08
	.zero		1


	//----- nvinfo : EIATTR_NUM_MBARRIERS
	.align		4
.L_48:
        /*0244*/ 	.byte	0x03, 0x38
        /*0246*/ 	.short	0x0002


	//----- nvinfo : EIATTR_EXIT_INSTR_OFFSETS
	.align		4
        /*0248*/ 	.byte	0x04, 0x1c
        /*024a*/ 	.short	(.L_50 - .L_49)


	//   ....[0]....
.L_49:
        /*024c*/ 	.word	0x00002860


	//----- nvinfo : EIATTR_REQNTID
	.align		4
.L_50:
        /*0250*/ 	.byte	0x04, 0x10
        /*0252*/ 	.short	(.L_52 - .L_51)
.L_51:
        /*0254*/ 	.word	0x00000080
        /*0258*/ 	.word	0x00000001
        /*025c*/ 	.word	0x00000001


	//----- nvinfo : EIATTR_CRS_STACK_SIZE
	.align		4
.L_52:
        /*0260*/ 	.byte	0x04, 0x1e
        /*0262*/ 	.short	(.L_54 - .L_53)
.L_53:
        /*0264*/ 	.word	0x00000000


	//----- nvinfo : EIATTR_CBANK_PARAM_SIZE
	.align		4
.L_54:
        /*0268*/ 	.byte	0x03, 0x19
        /*026a*/ 	.short	0x0050


	//----- nvinfo : EIATTR_PARAM_CBANK
	.align		4
        /*026c*/ 	.byte	0x04, 0x0a
        /*026e*/ 	.short	(.L_56 - .L_55)
	.align		4
.L_55:
        /*0270*/ 	.word	index@(.nv.constant0.gluon_tcgen05)
        /*0274*/ 	.short	0x0380
        /*0276*/ 	.short	0x0050


	//----- nvinfo : EIATTR_SW_WAR
	.align		4
.L_56:
        /*0278*/ 	.byte	0x04, 0x36
        /*027a*/ 	.short	(.L_58 - .L_57)
.L_57:
        /*027c*/ 	.word	0x00000008
.L_58:


//--------------------- .nv.compat                --------------------------
	.section	.nv.compat,"",@"SHT_CUDA_COMPAT_INFO"
	.align	4
        /*0000*/ 	.byte	0x02, 0x02, 0x02, 0x00, 0x02, 0x05, 0x05, 0x00, 0x02, 0x03, 0x03, 0x00, 0x02, 0x06, 0x01, 0x00


//--------------------- .nv.callgraph             --------------------------
	.section	.nv.callgraph,"",@"SHT_CUDA_CALLGRAPH"
	.align	4
	.sectionentsize	8
	.align		4
        /*0000*/ 	.word	0x00000000
	.align		4
        /*0004*/ 	.word	0xffffffff
	.align		4
        /*0008*/ 	.word	0x00000000
	.align		4
        /*000c*/ 	.word	0xfffffffe
	.align		4
        /*0010*/ 	.word	0x00000000
	.align		4
        /*0014*/ 	.word	0xfffffffd
	.align		4
        /*0018*/ 	.word	0x00000000
	.align		4
        /*001c*/ 	.word	0xfffffffc


//--------------------- .text.gluon_tcgen05       --------------------------
	.section	.text.gluon_tcgen05,"ax",@progbits
	.align	128
        .global         gluon_tcgen05
        .type           gluon_tcgen05,@function
        .size           gluon_tcgen05,(.L_x_73 - gluon_tcgen05)
        .other          gluon_tcgen05,@"STO_CUDA_ENTRY STV_DEFAULT"
gluon_tcgen05:
.text.gluon_tcgen05:
[----:B------:R-:W1:Y:S01]  /*0000*/  LDC R1, c[0x0][0x37c] ;  /* 0x0000df00ff017b82 */ /* 0x000e620000000800 */
[----:B------:R-:W2:Y:S02]  /*0010*/  S2R R0, SR_TID.X ;  /* 0x0000000000007919 */ /* 0x000ea40000002100 */
[----:B--2---:R-:W-:-:S13]  /*0020*/  ISETP.GE.U32.AND P2, PT, R0, 0x20, PT ;  /* 0x000000200000780c */ /* 0x004fda0003f46070 */
[----:B------:R-:W-:Y:S05]  /*0030*/  @P2 BRA `(.L_x_0) ;  /* 0x0000000000b82947 */ /* 0x000fea0003800000 */
[----:B------:R-:W2:Y:S01]  /*0040*/  S2UR UR6, SR_CgaCtaId ;  /* 0x00000000000679c3 */ /* 0x000ea20000008800 */
[----:B------:R-:W-:Y:S01]  /*0050*/  NOP ;  /* 0x0000000000007918 */ /* 0x000fe20000000000 */
[----:B------:R-:W-:Y:S02]  /*0060*/  UMOV UR4, 0x40 ;  /* 0x0000004000047882 */ /* 0x000fe40000000000 */
[----:B--2---:R-:W-:-:S09]  /*0070*/  ULEA UR4, UR6, UR4, 0x18 ;  /* 0x0000000406047291 */ /* 0x004fd2000f8ec0ff */
[----:B------:R-:W2:Y:S01]  /*0080*/  LDS.U8 R2, [UR4] ;  /* 0x00000004ff027984 */ /* 0x000ea20008000000 */
[----:B------:R-:W-:Y:S02]  /*0090*/  UMOV UR4, 0x400 ;  /* 0x0000040000047882 */ /* 0x000fe40000000000 */
[----:B------:R-:W-:Y:S01]  /*00a0*/  ULEA UR4, UR6, UR4, 0x18 ;  /* 0x0000000406047291 */ /* 0x000fe2000f8ec0ff */
[----:B--2---:R-:W-:-:S13]  /*00b0*/  ISETP.NE.AND P0, PT, R2, RZ, PT ;  /* 0x000000ff0200720c */ /* 0x004fda0003f05270 */
[----:B------:R-:W-:Y:S05]  /*00c0*/  @P0 BRA `(.L_x_1) ;  /* 0x00000000007c0947 */ /* 0x000fea0003800000 */
[----:B------:R-:W-:-:S13]  /*00d0*/  ELECT P0, URZ, PT ;  /* 0x0000000000ff782f */ /* 0x000fda0003800000 */
[----:B------:R-:W-:Y:S05]  /*00e0*/  @!P0 BRA `(.L_x_2) ;  /* 0x0000000000848947 */ /* 0x000fea0003800000 */
[----:B------:R-:W-:Y:S01]  /*00f0*/  UMOV UR5, 0x2 ;  /* 0x0000000200057882 */ /* 0x000fe20000000000 */
[----:B------:R-:W-:Y:S02]  /*0100*/  IMAD.MOV.U32 R5, RZ, RZ, 0x1 ;  /* 0x00000001ff057424 */ /* 0x000fe400078e00ff */
[----:B------:R-:W-:Y:S02]  /*0110*/  IMAD.MOV.U32 R3, RZ, RZ, 0x3 ;  /* 0x00000003ff037424 */ /* 0x000fe400078e00ff */
[----:B------:R-:W-:Y:S04]  /*0120*/  DEPBAR.LE SB2, 0x36 ;  /* 0x0000ad800000791a */ /* 0x000fe80000000000 */
[----:B------:R-:W2:Y:S02]  /*0130*/  UTCATOMSWS.FIND_AND_SET.ALIGN UP0, UR5, UR5 ;  /* 0x00000005000575e3 */ /* 0x000ea40008000800 */
[----:B--2---:R-:W-:-:S04]  /*0140*/  PLOP3.LUT P0, PT, PT, PT, UP0, 0x80, 0x8 ;  /* 0x000000000008781c */ /* 0x004fc80003f0f008 */
[----:B------:R-:W-:-:S04]  /*0150*/  SEL R2, RZ, 0xffffffff, !P0 ;  /* 0xffffffffff027807 */ /* 0x000fc80004000000 */
[----:B------:R-:W-:Y:S01]  /*0160*/  ISETP.NE.AND P0, PT, R2, RZ, PT ;  /* 0x000000ff0200720c */ /* 0x000fe20003f05270 */
[----:B------:R-:W-:-:S12]  /*0170*/  IMAD.U32 R2, RZ, RZ, UR5 ;  /* 0x00000005ff027e24 */ /* 0x000fd8000f8e00ff */
[----:B------:R-:W-:Y:S05]  /*0180*/  @P0 BRA `(.L_x_3) ;  /* 0x0000000000240947 */ /* 0x000fea0003800000 */
.L_x_4:
[----:B------:R-:W-:Y:S05]  /*0190*/  NANOSLEEP 0x64 ;  /* 0x000000640000795d */ /* 0x000fea0003800000 */
[----:B------:R-:W-:-:S05]  /*01a0*/  UMOV UR5, 0x2 ;  /* 0x0000000200057882 */ /* 0x000fca0000000000 */
[----:B------:R-:W-:Y:S04]  /*01b0*/  DEPBAR.LE SB2, 0x36 ;  /* 0x0000ad800000791a */ /* 0x000fe80000000000 */
[----:B------:R-:W2:Y:S02]  /*01c0*/  UTCATOMSWS.FIND_AND_SET.ALIGN UP0, UR5, UR5 ;  /* 0x00000005000575e3 */ /* 0x000ea40008000800 */
[----:B--2---:R-:W-:-:S04]  /*01d0*/  PLOP3.LUT P0, PT, PT, PT, UP0, 0x80, 0x8 ;  /* 0x000000000008781c */ /* 0x004fc80003f0f008 */
[----:B------:R-:W-:-:S04]  /*01e0*/  SEL R2, RZ, 0xffffffff, !P0 ;  /* 0xffffffffff027807 */ /* 0x000fc80004000000 */
[----:B------:R-:W-:Y:S01]  /*01f0*/  ISETP.NE.AND P0, PT, R2, RZ, PT ;  /* 0x000000ff0200720c */ /* 0x000fe20003f05270 */
[----:B------:R-:W-:-:S12]  /*0200*/  IMAD.U32 R2, RZ, RZ, UR5 ;  /* 0x00000005ff027e24 */ /* 0x000fd8000f8e00ff */
[----:B------:R-:W-:Y:S05]  /*0210*/  @!P0 BRA `(.L_x_4) ;  /* 0xfffffffc00dc8947 */ /* 0x000fea000383ffff */
.L_x_3:
[C---:B------:R-:W-:Y:S01]  /*0220*/  VIADD R4, R2.reuse, 0x10 ;  /* 0x0000001002047836 */ /* 0x040fe20000000000 */
[----:B------:R-:W-:Y:S01]  /*0230*/  UMOV UR5, 0x50 ;  /* 0x0000005000057882 */ /* 0x000fe20000000000 */
[----:B------:R-:W-:Y:S01]  /*0240*/  SHF.L.U32 R3, R3, R2, RZ ;  /* 0x0000000203037219 */ /* 0x000fe200000006ff */
[----:B------:R-:W-:Y:S01]  /*0250*/  ULEA UR5, UR6, UR5, 0x18 ;  /* 0x0000000506057291 */ /* 0x000fe2000f8ec0ff */
[----:B------:R-:W-:Y:S01]  /*0260*/  IMAD.SHL.U32 R2, R2, 0x20, RZ ;  /* 0x0000002002027824 */ /* 0x000fe200078e00ff */
[----:B------:R-:W-:-:S04]  /*0270*/  SHF.L.U32 R4, R5, R4, RZ ;  /* 0x0000000405047219 */ /* 0x000fc800000006ff */
[----:B------:R-:W-:-:S05]  /*0280*/  LOP3.LUT R3, R4, R3, RZ, 0xfc, !PT ;  /* 0x0000000304037212 */ /* 0x000fca00078efcff */
[----:B------:R2:W-:Y:S04]  /*0290*/  ATOMS.OR RZ, [UR5], R3 ;  /* 0x00000003ffff798c */ /* 0x0005e8000b000005 */
[----:B------:R2:W-:Y:S01]  /*02a0*/  STS [UR4], R2 ;  /* 0x00000002ff007988 */ /* 0x0005e20008000804 */
[----:B------:R-:W-:Y:S05]  /*02b0*/  BRA `(.L_x_2) ;  /* 0x0000000000107947 */ /* 0x000fea0003800000 */
.L_x_1:
[----:B------:R-:W-:Y:S01]  /*02c0*/  IMAD.MOV.U32 R3, RZ, RZ, -0x1 ;  /* 0xffffffffff037424 */ /* 0x000fe200078e00ff */
[----:B------:R-:W-:-:S04]  /*02d0*/  MOV R2, 0x300 ;  /* 0x0000030000027802 */ /* 0x000fc80000000f00 */
[----:B------:R2:W-:Y:S03]  /*02e0*/  STS [UR4], R3 ;  /* 0x00000003ff007988 */ /* 0x0005e60008000804 */
[----:B-12---:R-:W-:Y:S05]  /*02f0*/  CALL.REL.NOINC `($__internal_1_$__cuda_sm10x_tcgen05_guardrail_trap_phase_invalid_during_alloc) ;  /* 0x0000002400987944 */ /* 0x006fea0003c00000 */
.L_x_2:
[----:B------:R-:W-:Y:S05]  /*0300*/  WARPSYNC.ALL ;  /* 0x0000000000007948 */ /* 0x000fea0003800000 */
[----:B------:R-:W-:Y:S01]  /*0310*/  NOP ;  /* 0x0000000000007918 */ /* 0x000fe20000000000 */
.L_x_0:
[----:B------:R-:W3:Y:S08]  /*0320*/  S2UR UR4, SR_CgaCtaId ;  /* 0x00000000000479c3 */ /* 0x000ef00000008800 */
[----:B------:R-:W-:Y:S01]  /*0330*/  BAR.SYNC.DEFER_BLOCKING 0x0 ;  /* 0x0000000000007b1d */ /* 0x000fe20000010000 */
[----:B------:R-:W-:-:S05]  /*0340*/  LOP3.LUT R36, R0, 0x7f, RZ, 0xc0, !PT ;  /* 0x0000007f00247812 */ /* 0x000fca00078ec0ff */
[----:B------:R-:W-:Y:S02]  /*0350*/  UMOV UR8, 0x400 ;  /* 0x0000040000087882 */ /* 0x000fe40000000000 */
[----:B--2---:R-:W2:Y:S08]  /*0360*/  LDC R3, c[0x0][0x398] ;  /* 0x0000e600ff037b82 */ /* 0x004eb00000000800 */
[----:B------:R-:W4:Y:S01]  /*0370*/  LDC R6, c[0x0][0x3a0] ;  /* 0x0000e800ff067b82 */ /* 0x000f220000000800 */
[----:B---3--:R-:W-:-:S07]  /*0380*/  ULEA UR8, UR4, UR8, 0x18 ;  /* 0x0000000804087291 */ /* 0x008fce000f8ec0ff */
[----:B------:R-:W3:Y:S02]  /*0390*/  S2UR UR26, SR_CTAID.Y ;  /* 0x00000000001a79c3 */ /* 0x000ee40000002600 */
[----:B------:R-:W5:Y:S06]  /*03a0*/  LDS R4, [UR8] ;  /* 0x00000008ff047984 */ /* 0x000f6c0008000800 */
[----:B------:R-:W-:Y:S06]  /*03b0*/  BAR.SYNC.DEFER_BLOCKING 0x0 ;  /* 0x0000000000007b1d */ /* 0x000fec0000010000 */
[----:B------:R-:W-:Y:S05]  /*03c0*/  @P2 BRA `(.L_x_5) ;  /* 0x0000000000182947 */ /* 0x000fea0003800000 */
[----:B------:R-:W-:Y:S01]  /*03d0*/  ELECT P0, URZ, PT ;  /* 0x0000000000ff782f */ /* 0x000fe20003800000 */
[----:B------:R-:W-:Y:S01]  /*03e0*/  IMAD.MOV.U32 R2, RZ, RZ, 0x1 ;  /* 0x00000001ff027424 */ /* 0x000fe200078e00ff */
[----:B------:R-:W-:Y:S01]  /*03f0*/  UMOV UR5, 0x40 ;  /* 0x0000004000057882 */ /* 0x000fe20000000000 */
[----:B------:R-:W-:Y:S01]  /*0400*/  UVIRTCOUNT.DEALLOC.SMPOOL 0x80 ;  /* 0x000000800000784c */ /* 0x000fe20000000000 */
[----:B------:R-:W-:-:S09]  /*0410*/  ULEA UR5, UR4, UR5, 0x18 ;  /* 0x0000000504057291 */ /* 0x000fd2000f8ec0ff */
[----:B------:R5:W-:Y:S03]  /*0420*/  @P0 STS.U8 [UR5], R2 ;  /* 0x00000002ff000988 */ /* 0x000be60008000005 */
.L_x_5:
[----:B------:R-:W5:Y:S01]  /*0430*/  S2UR UR4, SR_CTAID.Z ;  /* 0x00000000000479c3 */ /* 0x000f620000002700 */
[----:B------:R-:W4:Y:S01]  /*0440*/  LDCU UR5, c[0x0][0x370] ;  /* 0x00006e00ff0577ac */ /* 0x000f220008000800 */
[C---:B------:R-:W-:Y:S01]  /*0450*/  ISETP.GE.U32.AND P0, PT, R36.reuse, 0x20, PT ;  /* 0x000000202400780c */ /* 0x040fe20003f06070 */
[----:B--2--5:R-:W-:Y:S01]  /*0460*/  VIADD R2, R3, 0xffffffff ;  /* 0xffffffff03027836 */ /* 0x024fe20000000000 */
[C---:B------:R-:W-:Y:S01]  /*0470*/  ISETP.NE.U32.AND P3, PT, R36.reuse, RZ, PT ;  /* 0x000000ff2400720c */ /* 0x040fe20003f65070 */
[----:B------:R-:W2:Y:S01]  /*0480*/  LDCU UR6, c[0x0][0x374] ;  /* 0x00006e80ff0677ac */ /* 0x000ea20008000800 */
[----:B------:R-:W-:Y:S01]  /*0490*/  LEA R10, R36, UR8, 0x2 ;  /* 0x00000008240a7c11 */ /* 0x000fe2000f8e10ff */
[----:B----4-:R-:W-:Y:S01]  /*04a0*/  VIADD R11, R6, 0xffffffff ;  /* 0xffffffff060b7836 */ /* 0x010fe20000000000 */
[----:B------:R-:W4:Y:S01]  /*04b0*/  S2UR UR31, SR_CTAID.X ;  /* 0x00000000001f79c3 */ /* 0x000f220000002500 */
[----:B------:R-:W5:Y:S01]  /*04c0*/  LDCU.64 UR12, c[0x0][0x3c0] ;  /* 0x00007800ff0c77ac */ /* 0x000f620008000a00 */
[----:B------:R-:W-:Y:S01]  /*04d0*/  R2UR UR32, R4 ;  /* 0x00000000042072ca */ /* 0x000fe200000e0000 */
[----:B------:R-:W-:Y:S04]  /*04e0*/  BSSY.RECONVERGENT B0, `(.L_x_6) ;  /* 0x0000011000007945 */ /* 0x000fe80003800200 */
[----:B------:R3:W-:Y:S01]  /*04f0*/  @!P0 STS [R10], RZ ;  /* 0x000000ff0a008388 */ /* 0x0007e20000000800 */
[----:B------:R-:W-:-:S03]  /*0500*/  NOP ;  /* 0x0000000000007918 */ /* 0x000fc60000000000 */
[----:B------:R3:W-:Y:S02]  /*0510*/  @!P3 STS [UR8+0x24], R2 ;  /* 0x00002402ff00b988 */ /* 0x0007e40008000808 */
[----:B--23--:R-:W-:Y:S02]  /*0520*/  UIMAD UR4, UR4, UR6, UR26 ;  /* 0x00000006040472a4 */ /* 0x00cfe4000f8e021a */
[----:B------:R2:W-:Y:S02]  /*0530*/  @!P3 STS [UR8+0x20], R11 ;  /* 0x0000200bff00b988 */ /* 0x0005e40008000808 */
[----:B----4-:R-:W-:-:S04]  /*0540*/  UIMAD UR4, UR4, UR5, UR31 ;  /* 0x00000005040472a4 */ /* 0x010fc8000f8e021f */
[----:B------:R-:W-:-:S04]  /*0550*/  UIMAD UR4, UR4, 0x180, URZ ;  /* 0x00000180040478a4 */ /* 0x000fc8000f8e02ff */
[----:B-----5:R-:W-:-:S04]  /*0560*/  UIADD3 UR10, UP0, UPT, UR4, UR12, URZ ;  /* 0x0000000c040a7290 */ /* 0x020fc8000ff1e0ff */
[----:B------:R-:W-:Y:S01]  /*0570*/  ULEA.HI.X.SX32 UR11, UR4, UR13, 0x1, UP0 ;  /* 0x0000000d040b7291 */ /* 0x000fe200080f0eff */
[----:B--2---:R-:W-:Y:S11]  /*0580*/  @P3 BRA `(.L_x_7) ;  /* 0x0000000000183947 */ /* 0x004ff60003800000 */
[----:B------:R-:W2:Y:S01]  /*0590*/  LDS R3, [UR8+0x8] ;  /* 0x00000808ff037984 */ /* 0x000ea20008000800 */
[----:B------:R-:W3:Y:S01]  /*05a0*/  LDC.64 R8, c[0x0][0x380] ;  /* 0x0000e000ff087b82 */ /* 0x000ee20000000a00 */
[----:B------:R-:W-:Y:S02]  /*05b0*/  IMAD.MOV.U32 R4, RZ, RZ, 0x70 ;  /* 0x00000070ff047424 */ /* 0x000fe400078e00ff */
[----:B---3--:R3:W-:Y:S03]  /*05c0*/  STS.64 [UR8], R8 ;  /* 0x00000008ff007988 */ /* 0x0087e60008000a08 */
[----:B--2---:R-:W-:-:S05]  /*05d0*/  LOP3.LUT R3, R3, 0x10, R4, 0xd8, !PT ;  /* 0x0000001003037812 */ /* 0x004fca00078ed804 */
[----:B------:R3:W-:Y:S02]  /*05e0*/  STS [UR8+0x8], R3 ;  /* 0x00000803ff007988 */ /* 0x0007e40008000808 */
.L_x_7:
[----:B------:R-:W-:Y:S05]  /*05f0*/  BSYNC.RECONVERGENT B0 ;  /* 0x0000000000007941 */ /* 0x000fea0003800200 */
.L_x_6:
[----:B------:R-:W-:Y:S04]  /*0600*/  BSSY.RECONVERGENT B0, `(.L_x_8) ;  /* 0x000000a000007945 */ /* 0x000fe80003800200 */
[----:B------:R-:W-:Y:S05]  /*0610*/  @P3 BRA `(.L_x_9) ;  /* 0x0000000000203947 */ /* 0x000fea0003800000 */
[----:B---3--:R-:W2:Y:S01]  /*0620*/  LDS R3, [UR8+0x34] ;  /* 0x00003408ff037984 */ /* 0x008ea20008000800 */
[----:B------:R-:W-:Y:S02]  /*0630*/  IMAD.MOV.U32 R4, RZ, RZ, 0x3f000000 ;  /* 0x3f000000ff047424 */ /* 0x000fe400078e00ff */
[----:B------:R-:W-:Y:S01]  /*0640*/  @!P3 IMAD.MOV.U32 R5, RZ, RZ, 0x3f ;  /* 0x0000003fff05b424 */ /* 0x000fe200078e00ff */
[----:B------:R-:W3:Y:S02]  /*0650*/  @!P3 LDS R8, [UR8+0x38] ;  /* 0x00003808ff08b984 */ /* 0x000ee40008000800 */
[----:B--2---:R-:W-:Y:S02]  /*0660*/  LOP3.LUT R3, R3, 0xff000000, R4, 0xb8, !PT ;  /* 0xff00000003037812 */ /* 0x004fe400078eb804 */
[----:B---3--:R-:W-:-:S03]  /*0670*/  @!P3 LOP3.LUT R4, R8, 0xff, R5, 0xb8, !PT ;  /* 0x000000ff0804b812 */ /* 0x008fc600078eb805 */
[----:B------:R2:W-:Y:S04]  /*0680*/  STS [UR8+0x34], R3 ;  /* 0x00003403ff007988 */ /* 0x0005e80008000808 */
[----:B------:R2:W-:Y:S02]  /*0690*/  @!P3 STS [UR8+0x38], R4 ;  /* 0x00003804ff00b988 */ /* 0x0005e40008000808 */
.L_x_9:
[----:B------:R-:W-:Y:S05]  /*06a0*/  BSYNC.RECONVERGENT B0 ;  /* 0x0000000000007941 */ /* 0x000fea0003800200 */
.L_x_8:
[----:B------:R-:W-:Y:S04]  /*06b0*/  BSSY.RECONVERGENT B0, `(.L_x_10) ;  /* 0x000000e000007945 */ /* 0x000fe80003800200 */
[----:B------:R-:W-:Y:S05]  /*06c0*/  @P3 BRA `(.L_x_11) ;  /* 0x0000000000303947 */ /* 0x000fea0003800000 */
[----:B--2---:R-:W2:Y:S01]  /*06d0*/  LDS R4, [UR8+0x34] ;  /* 0x00003408ff047984 */ /* 0x004ea20008000800 */
[----:B------:R-:W4:Y:S03]  /*06e0*/  LDC.64 R12, c[0x0][0x3a8] ;  /* 0x0000ea00ff0c7b82 */ /* 0x000f260000000a00 */
[----:B---3--:R-:W3:Y:S01]  /*06f0*/  LDS R3, [UR8+0x1c] ;  /* 0x00001c08ff037984 */ /* 0x008ee20008000800 */
[C---:B----4-:R-:W-:Y:S01]  /*0700*/  SHF.L.U64.HI R8, R12.reuse, 0x1, R13 ;  /* 0x000000010c087819 */ /* 0x050fe2000001020d */
[----:B------:R-:W-:-:S03]  /*0710*/  IMAD.SHL.U32 R5, R12, 0x2, RZ ;  /* 0x000000020c057824 */ /* 0x000fc600078e00ff */
[--C-:B------:R-:W-:Y:S02]  /*0720*/  SHF.R.U32.HI R12, RZ, 0x4, R8.reuse ;  /* 0x00000004ff0c7819 */ /* 0x100fe40000011608 */
[----:B------:R-:W-:-:S05]  /*0730*/  SHF.R.U64 R5, R5, 0x4, R8 ;  /* 0x0000000405057819 */ /* 0x000fca0000001208 */
[----:B------:R4:W-:Y:S01]  /*0740*/  STS [UR8+0xc], R5 ;  /* 0x00000c05ff007988 */ /* 0x0009e20008000808 */
[----:B--2---:R-:W-:Y:S02]  /*0750*/  LOP3.LUT R4, R4, 0x7, RZ, 0xb8, !PT ;  /* 0x0000000704047812 */ /* 0x004fe400078eb8ff */
[----:B---3--:R-:W-:-:S03]  /*0760*/  LOP3.LUT R3, R3, 0xf, R12, 0xb8, !PT ;  /* 0x0000000f03037812 */ /* 0x008fc600078eb80c */
[----:B------:R4:W-:Y:S04]  /*0770*/  STS [UR8+0x34], R4 ;  /* 0x00003404ff007988 */ /* 0x0009e80008000808 */
[----:B------:R4:W-:Y:S02]  /*0780*/  STS [UR8+0x1c], R3 ;  /* 0x00001c03ff007988 */ /* 0x0009e40008000808 */
.L_x_11:
[----:B------:R-:W-:Y:S05]  /*0790*/  BSYNC.RECONVERGENT B0 ;  /* 0x0000000000007941 */ /* 0x000fea0003800200 */
.L_x_10:
[----:B------:R-:W-:Y:S04]  /*07a0*/  BSSY.RECONVERGENT B1, `(.L_x_12) ;  /* 0x000001a000017945 */ /* 0x000fe80003800200 */
[----:B------:R-:W-:Y:S04]  /*07b0*/  BSSY.RELIABLE B0, `(.L_x_13) ;  /* 0x0000015000007945 */ /* 0x000fe80003800100 */
[----:B------:R-:W-:Y:S05]  /*07c0*/  @P3 BRA `(.L_x_14) ;  /* 0x0000000000203947 */ /* 0x000fea0003800000 */
[----:B--234-:R-:W2:Y:S02]  /*07d0*/  LDS R3, [UR8+0x34] ;  /* 0x00003408ff037984 */ /* 0x01cea40008000800 */
[----:B--2---:R-:W-:-:S05]  /*07e0*/  LOP3.LUT R3, R3, 0x38, RZ, 0xb8, !PT ;  /* 0x0000003803037812 */ /* 0x004fca00078eb8ff */
[----:B------:R2:W-:Y:S01]  /*07f0*/  STS [UR8+0x34], R3 ;  /* 0x00003403ff007988 */ /* 0x0005e20008000808 */
[----:B------:R-:W-:Y:S05]  /*0800*/  @P3 BRA `(.L_x_15) ;  /* 0x0000000000203947 */ /* 0x000fea0003800000 */
[----:B--2---:R-:W2:Y:S01]  /*0810*/  LDS R3, [UR8+0x8] ;  /* 0x00000808ff037984 */ /* 0x004ea20008000800 */
[----:B------:R-:W-:-:S05]  /*0820*/  IMAD.MOV.U32 R4, RZ, RZ, 0x780 ;  /* 0x00000780ff047424 */ /* 0x000fca00078e00ff */
[----:B--2---:R-:W-:-:S05]  /*0830*/  LOP3.LUT R3, R3, 0x300, R4, 0xd8, !PT ;  /* 0x0000030003037812 */ /* 0x004fca00078ed804 */
[----:B------:R5:W-:Y:S02]  /*0840*/  STS [UR8+0x8], R3 ;  /* 0x00000803ff007988 */ /* 0x000be40008000808 */
.L_x_14:
[----:B------:R-:W-:Y:S05]  /*0850*/  @P3 BRA `(.L_x_16) ;  /* 0x0000000000283947 */ /* 0x000fea0003800000 */
[----:B--2345:R-:W2:Y:S02]  /*0860*/  LDS R3, [UR8+0x8] ;  /* 0x00000808ff037984 */ /* 0x03cea40008000800 */
[----:B--2---:R-:W-:-:S05]  /*0870*/  LOP3.LUT R3, R3, 0x1800, RZ, 0xb8, !PT ;  /* 0x0000180003037812 */ /* 0x004fca00078eb8ff */
[----:B------:R3:W-:Y:S02]  /*0880*/  STS [UR8+0x8], R3 ;  /* 0x00000803ff007988 */ /* 0x0007e40008000808 */
.L_x_15:
[----:B------:R-:W-:Y:S05]  /*0890*/  @P3 BREAK.RELIABLE B0 ;  /* 0x0000000000003942 */ /* 0x000fea0003800100 */
[----:B------:R-:W-:Y:S05]  /*08a0*/  @P3 BRA `(.L_x_17) ;  /* 0x0000000000243947 */ /* 0x000fea0003800000 */
[----:B------:R-:W4:Y:S01]  /*08b0*/  LDS R4, [UR8+0x8] ;  /* 0x00000808ff047984 */ /* 0x000f220008000800 */
[----:B--23--:R-:W-:-:S05]  /*08c0*/  IMAD.MOV.U32 R3, RZ, RZ, 0x6000 ;  /* 0x00006000ff037424 */ /* 0x00cfca00078e00ff */
[----:B----4-:R-:W-:-:S04]  /*08d0*/  LOP3.LUT R3, R4, 0x6000, R3, 0xd8, !PT ;  /* 0x0000600004037812 */ /* 0x010fc800078ed803 */
[----:B------:R-:W-:-:S05]  /*08e0*/  LOP3.LUT R3, R3, 0x400000, RZ, 0xb8, !PT ;  /* 0x0040000003037812 */ /* 0x000fca00078eb8ff */
[----:B------:R2:W-:Y:S02]  /*08f0*/  STS [UR8+0x8], R3 ;  /* 0x00000803ff007988 */ /* 0x0005e40008000808 */
.L_x_16:
[----:B------:R-:W-:Y:S05]  /*0900*/  BSYNC.RELIABLE B0 ;  /* 0x0000000000007941 */ /* 0x000fea0003800100 */
.L_x_13:
[----:B--2345:R-:W2:Y:S02]  /*0910*/  @!P3 LDS R3, [UR8+0x8] ;  /* 0x00000808ff03b984 */ /* 0x03cea40008000800 */
[----:B--2---:R-:W-:-:S05]  /*0920*/  @!P3 LOP3.LUT R3, R3, 0x8000, RZ, 0xb8, !PT ;  /* 0x000080000303b812 */ /* 0x004fca00078eb8ff */
[----:B------:R4:W-:Y:S02]  /*0930*/  @!P3 STS [UR8+0x8], R3 ;  /* 0x00000803ff00b988 */ /* 0x0009e40008000808 */
.L_x_17:
[----:B------:R-:W-:Y:S05]  /*0940*/  BSYNC.RECONVERGENT B1 ;  /* 0x0000000000017941 */ /* 0x000fea0003800200 */
.L_x_12:
[----:B------:R-:W-:Y:S05]  /*0950*/  WARPSYNC.ALL ;  /* 0x0000000000007948 */ /* 0x000fea0003800000 */
[----:B------:R-:W-:Y:S01]  /*0960*/  NOP ;  /* 0x0000000000007918 */ /* 0x000fe20000000000 */
[----:B--234-:R-:W2:Y:S02]  /*0970*/  LDC R3, c[0x0][0x39c] ;  /* 0x0000e700ff037b82 */ /* 0x01cea40000000800 */
[----:B--2---:R-:W-:Y:S01]  /*0980*/  VIADD R3, R3, 0xffffffff ;  /* 0xffffffff03037836 */ /* 0x004fe20000000000 */
[----:B------:R-:W-:Y:S06]  /*0990*/  @P0 BRA `(.L_x_18) ;  /* 0x0000000000300947 */ /* 0x000fec0003800000 */
[----:B------:R-:W2:Y:S01]  /*09a0*/  S2R R4, SR_LANEID ;  /* 0x0000000000047919 */ /* 0x000ea20000000000 */
[----:B------:R-:W-:Y:S05]  /*09b0*/  WARPSYNC.ALL ;  /* 0x0000000000007948 */ /* 0x000fea0003800000 */
[----:B------:R-:W-:Y:S01]  /*09c0*/  NOP ;  /* 0x0000000000007918 */ /* 0x000fe20000000000 */
[----:B--2---:R-:W-:-:S05]  /*09d0*/  IMAD.SHL.U32 R7, R4, 0x4, RZ ;  /* 0x0000000404077824 */ /* 0x004fca00078e00ff */
[----:B------:R-:W2:Y:S01]  /*09e0*/  LDS R9, [R7+UR8] ;  /* 0x0000000807097984 */ /* 0x000ea20008000800 */
[----:B------:R-:W-:-:S05]  /*09f0*/  IADD3 R4, P1, PT, R7, UR10, RZ ;  /* 0x0000000a07047c10 */ /* 0x000fca000ff3e0ff */
[----:B------:R-:W-:-:S05]  /*0a00*/  IMAD.X R5, RZ, RZ, UR11, P1 ;  /* 0x0000000bff057e24 */ /* 0x000fca00088e06ff */
[----:B--2---:R2:W3:Y:S01]  /*0a10*/  ATOMG.E.EXCH.STRONG.GPU PT, RZ, [R4], R9 ;  /* 0x0000000904ff73a8 */ /* 0x0044e200041ee100 */
[----:B------:R-:W-:-:S04]  /*0a20*/  DEPBAR {5,4,3,2,1,0} ;  /* 0x0000003f0000791a */ /* 0x000fc80000000000 */
[----:B------:R-:W4:Y:S02]  /*0a30*/  CCTL.E.C.LDCU.IV.DEEP [UR10] ;  /* 0x000000000a007540 */ /* 0x000f240009c08000 */
[----:B----4-:R2:W-:Y:S01]  /*0a40*/  UTMACCTL.IV [UR10] ;  /* 0x000000000a0079b9 */ /* 0x0105e20008000000 */
[----:B------:R-:W-:Y:S01]  /*0a50*/  NOP ;  /* 0x0000000000007918 */ /* 0x000fe20000000000 */
.L_x_18:
[----:B------:R-:W-:Y:S05]  /*0a60*/  @P0 BRA `(.L_x_19) ;  /* 0x00000000000c0947 */ /* 0x000fea0003800000 */
[----:B------:R0:W-:Y:S01]  /*0a70*/  UTMACMDFLUSH ;  /* 0x00000000000079b7 */ /* 0x0001e20000000000 */
[----:B------:R-:W-:Y:S05]  /*0a80*/  @P0 BRA `(.L_x_19) ;  /* 0x0000000000040947 */ /* 0x000fea0003800000 */
[----:B------:R-:W-:-:S04]  /*0a90*/  DEPBAR.LE SB0, 0x0 ;  /* 0x000080000000791a */ /* 0x000fc80000000000 */
.L_x_19:
[----:B------:R-:W-:Y:S05]  /*0aa0*/  WARPSYNC.ALL ;  /* 0x0000000000007948 */ /* 0x000fea0003800000 */
[----:B------:R-:W-:Y:S01]  /*0ab0*/  NOP ;  /* 0x0000000000007918 */ /* 0x000fe20000000000 */
[----:B---3--:R-:W-:Y:S06]  /*0ac0*/  BAR.SYNC.DEFER_BLOCKING 0x0 ;  /* 0x0000000000007b1d */ /* 0x008fec0000010000 */
[----:B------:R-:W-:Y:S02]  /*0ad0*/  BSSY.RECONVERGENT B1, `(.L_x_20) ;  /* 0x000000b000017945 */ /* 0x000fe40003800200 */
[----:B------:R-:W-:Y:S06]  /*0ae0*/  BAR.SYNC.DEFER_BLOCKING 0x0 ;  /* 0x0000000000007b1d */ /* 0x000fec0000010000 */
[----:B------:R3:W-:Y:S01]  /*0af0*/  @!P0 STS [R10], RZ ;  /* 0x000000ff0a008388 */ /* 0x0007e20000000800 */
[----:B------:R-:W-:Y:S01]  /*0b00*/  NOP ;  /* 0x0000000000007918 */ /* 0x000fe20000000000 */
[----:B------:R-:W-:Y:S05]  /*0b10*/  @P3 BRA `(.L_x_21) ;  /* 0x0000000000183947 */ /* 0x000fea0003800000 */
[----:B--2---:R-:W2:Y:S01]  /*0b20*/  LDS R4, [UR8+0x8] ;  /* 0x00000808ff047984 */ /* 0x004ea20008000800 */
[----:B------:R-:W4:Y:S01]  /*0b30*/  LDC.64 R8, c[0x0][0x388] ;  /* 0x0000e200ff087b82 */ /* 0x000f220000000a00 */
[----:B------:R-:W-:Y:S02]  /*0b40*/  IMAD.MOV.U32 R5, RZ, RZ, 0x70 ;  /* 0x00000070ff057424 */ /* 0x000fe400078e00ff */
[----:B----4-:R4:W-:Y:S03]  /*0b50*/  STS.64 [UR8], R8 ;  /* 0x00000008ff007988 */ /* 0x0109e60008000a08 */
[----:B--2---:R-:W-:-:S05]  /*0b60*/  LOP3.LUT R4, R4, 0x10, R5, 0xd8, !PT ;  /* 0x0000001004047812 */ /* 0x004fca00078ed805 */
[----:B------:R4:W-:Y:S02]  /*0b70*/  STS [UR8+0x8], R4 ;  /* 0x00000804ff007988 */ /* 0x0009e40008000808 */
.L_x_21:
[----:B--2---:R-:W-:Y:S05]  /*0b80*/  BSYNC.RECONVERGENT B1 ;  /* 0x0000000000017941 */ /* 0x004fea0003800200 */
.L_x_20:
[----:B------:R-:W-:Y:S04]  /*0b90*/  BSSY.RECONVERGENT B1, `(.L_x_22) ;  /* 0x000000a000017945 */ /* 0x000fe80003800200 */
[----:B------:R-:W-:Y:S05]  /*0ba0*/  @P3 BRA `(.L_x_23) ;  /* 0x0000000000203947 */ /* 0x000fea0003800000 */
[----:B----4-:R-:W2:Y:S01]  /*0bb0*/  LDS R4, [UR8+0x34] ;  /* 0x00003408ff047984 */ /* 0x010ea20008000800 */
[----:B------:R-:W-:Y:S02]  /*0bc0*/  IMAD.MOV.U32 R7, RZ, RZ, 0x3f000000 ;  /* 0x3f000000ff077424 */ /* 0x000fe400078e00ff */
[----:B------:R-:W-:Y:S01]  /*0bd0*/  @!P3 IMAD.MOV.U32 R5, RZ, RZ, 0x7f ;  /* 0x0000007fff05b424 */ /* 0x000fe200078e00ff */
[----:B------:R-:W4:Y:S02]  /*0be0*/  @!P3 LDS R8, [UR8+0x38] ;  /* 0x00003808ff08b984 */ /* 0x000f240008000800 */
[----:B--2---:R-:W-:Y:S02]  /*0bf0*/  LOP3.LUT R4, R4, 0xff000000, R7, 0xb8, !PT ;  /* 0xff00000004047812 */ /* 0x004fe400078eb807 */
[----:B----4-:R-:W-:-:S03]  /*0c00*/  @!P3 LOP3.LUT R5, R8, 0xff, R5, 0xb8, !PT ;  /* 0x000000ff0805b812 */ /* 0x010fc600078eb805 */
[----:B------:R2:W-:Y:S04]  /*0c10*/  STS [UR8+0x34], R4 ;  /* 0x00003404ff007988 */ /* 0x0005e80008000808 */
[----:B------:R2:W-:Y:S02]  /*0c20*/  @!P3 STS [UR8+0x38], R5 ;  /* 0x00003805ff00b988 */ /* 0x0005e40008000808 */
.L_x_23:
[----:B------:R-:W-:Y:S05]  /*0c30*/  BSYNC.RECONVERGENT B1 ;  /* 0x0000000000017941 */ /* 0x000fea0003800200 */
.L_x_22:
[----:B------:R-:W-:Y:S04]  /*0c40*/  BSSY.RECONVERGENT B1, `(.L_x_24) ;  /* 0x0000004000017945 */ /* 0x000fe80003800200 */
[----:B------:R-:W-:Y:S05]  /*0c50*/  @P3 BRA `(.L_x_25) ;  /* 0x0000000000083947 */ /* 0x000fea0003800000 */
[----:B------:R5:W-:Y:S04]  /*0c60*/  STS [UR8+0x24], R11 ;  /* 0x0000240bff007988 */ /* 0x000be80008000808 */
[----:B------:R5:W-:Y:S02]  /*0c70*/  STS [UR8+0x20], R3 ;  /* 0x00002003ff007988 */ /* 0x000be40008000808 */
.L_x_25:
[----:B------:R-:W-:Y:S05]  /*0c80*/  BSYNC.RECONVERGENT B1 ;  /* 0x0000000000017941 */ /* 0x000fea0003800200 */
.L_x_24:
[----:B------:R-:W-:Y:S04]  /*0c90*/  BSSY.RECONVERGENT B1, `(.L_x_26) ;  /* 0x000000e000017945 */ /* 0x000fe80003800200 */
[----:B------:R-:W-:Y:S05]  /*0ca0*/  @P3 BRA `(.L_x_27) ;  /* 0x0000000000303947 */ /* 0x000fea0003800000 */
[----:B--2---:R-:W2:Y:S01]  /*0cb0*/  LDS R5, [UR8+0x34] ;  /* 0x00003408ff057984 */ /* 0x004ea20008000800 */
[----:B------:R-:W3:Y:S03]  /*0cc0*/  LDC.64 R12, c[0x0][0x3b0] ;  /* 0x0000ec00ff0c7b82 */ /* 0x000ee60000000a00 */
[----:B----4-:R-:W4:Y:S01]  /*0cd0*/  LDS R4, [UR8+0x1c] ;  /* 0x00001c08ff047984 */ /* 0x010f220008000800 */
[C---:B---3--:R-:W-:Y:S01]  /*0ce0*/  SHF.L.U64.HI R8, R12.reuse, 0x1, R13 ;  /* 0x000000010c087819 */ /* 0x048fe2000001020d */
[----:B------:R-:W-:-:S03]  /*0cf0*/  IMAD.SHL.U32 R7, R12, 0x2, RZ ;  /* 0x000000020c077824 */ /* 0x000fc600078e00ff */
[--C-:B------:R-:W-:Y:S02]  /*0d00*/  SHF.R.U32.HI R9, RZ, 0x4, R8.reuse ;  /* 0x00000004ff097819 */ /* 0x100fe40000011608 */
[----:B------:R-:W-:-:S05]  /*0d10*/  SHF.R.U64 R7, R7, 0x4, R8 ;  /* 0x0000000407077819 */ /* 0x000fca0000001208 */
[----:B------:R3:W-:Y:S01]  /*0d20*/  STS [UR8+0xc], R7 ;  /* 0x00000c07ff007988 */ /* 0x0007e20008000808 */
[----:B--2---:R-:W-:Y:S02]  /*0d30*/  LOP3.LUT R5, R5, 0x7, RZ, 0xb8, !PT ;  /* 0x0000000705057812 */ /* 0x004fe400078eb8ff */
[----:B----4-:R-:W-:-:S03]  /*0d40*/  LOP3.LUT R4, R4, 0xf, R9, 0xb8, !PT ;  /* 0x0000000f04047812 */ /* 0x010fc600078eb809 */
[----:B------:R3:W-:Y:S04]  /*0d50*/  STS [UR8+0x34], R5 ;  /* 0x00003405ff007988 */ /* 0x0007e80008000808 */
[----:B------:R3:W-:Y:S02]  /*0d60*/  STS [UR8+0x1c], R4 ;  /* 0x00001c04ff007988 */ /* 0x0007e40008000808 */
.L_x_27:
[----:B------:R-:W-:Y:S05]  /*0d70*/  BSYNC.RECONVERGENT B1 ;  /* 0x0000000000017941 */ /* 0x000fea0003800200 */
.L_x_26:
        /* <DEDUP_REMOVED lines=11> */
.L_x_30:
[----:B------:R-:W-:Y:S05]  /*0e30*/  @P3 BRA `(.L_x_32) ;  /* 0x0000000000283947 */ /* 0x000fea0003800000 */
[----:B--234-:R-:W2:Y:S02]  /*0e40*/  LDS R4, [UR8+0x8] ;  /* 0x00000808ff047984 */ /* 0x01cea40008000800 */
[----:B--2---:R-:W-:-:S05]  /*0e50*/  LOP3.LUT R4, R4, 0x1800, RZ, 0xb8, !PT ;  /* 0x0000180004047812 */ /* 0x004fca00078eb8ff */
[----:B------:R3:W-:Y:S02]  /*0e60*/  STS [UR8+0x8], R4 ;  /* 0x00000804ff007988 */ /* 0x0007e40008000808 */
.L_x_31:
[----:B------:R-:W-:Y:S05]  /*0e70*/  @P3 BREAK.RELIABLE B1 ;  /* 0x0000000000013942 */ /* 0x000fea0003800100 */
[----:B------:R-:W-:Y:S05]  /*0e80*/  @P3 BRA `(.L_x_33) ;  /* 0x0000000000243947 */ /* 0x000fea0003800000 */
[----:B--23--:R-:W2:Y:S01]  /*0e90*/  LDS R4, [UR8+0x8] ;  /* 0x00000808ff047984 */ /* 0x00cea20008000800 */
[----:B------:R-:W-:-:S05]  /*0ea0*/  IMAD.MOV.U32 R5, RZ, RZ, 0x6000 ;  /* 0x00006000ff057424 */ /* 0x000fca00078e00ff */
[----:B--2---:R-:W-:-:S04]  /*0eb0*/  LOP3.LUT R4, R4, 0x6000, R5, 0xd8, !PT ;  /* 0x0000600004047812 */ /* 0x004fc800078ed805 */
[----:B------:R-:W-:-:S05]  /*0ec0*/  LOP3.LUT R4, R4, 0x400000, RZ, 0xb8, !PT ;  /* 0x0040000004047812 */ /* 0x000fca00078eb8ff */
[----:B------:R2:W-:Y:S02]  /*0ed0*/  STS [UR8+0x8], R4 ;  /* 0x00000804ff007988 */ /* 0x0005e40008000808 */
.L_x_32:
[----:B------:R-:W-:Y:S05]  /*0ee0*/  BSYNC.RELIABLE B1 ;  /* 0x0000000000017941 */ /* 0x000fea0003800100 */
.L_x_29:
[----:B--234-:R-:W2:Y:S02]  /*0ef0*/  @!P3 LDS R4, [UR8+0x8] ;  /* 0x00000808ff04b984 */ /* 0x01cea40008000800 */
[----:B--2---:R-:W-:-:S05]  /*0f00*/  @!P3 LOP3.LUT R4, R4, 0x8000, RZ, 0xb8, !PT ;  /* 0x000080000404b812 */ /* 0x004fca00078eb8ff */
[----:B------:R4:W-:Y:S02]  /*0f10*/  @!P3 STS [UR8+0x8], R4 ;  /* 0x00000804ff00b988 */ /* 0x0009e40008000808 */
.L_x_33:
[----:B------:R-:W-:Y:S05]  /*0f20*/  BSYNC.RECONVERGENT B2 ;  /* 0x0000000000027941 */ /* 0x000fea0003800200 */
.L_x_28:
[----:B------:R-:W-:Y:S05]  /*0f30*/  WARPSYNC.ALL ;  /* 0x0000000000007948 */ /* 0x000fea0003800000 */
[----:B------:R-:W-:Y:S01]  /*0f40*/  NOP ;  /* 0x0000000000007918 */ /* 0x000fe20000000000 */
[----:B------:R-:W-:-:S04]  /*0f50*/  UIADD3 UR5, UPT, UPT, UR4, 0x80, URZ ;  /* 0x0000008004057890 */ /* 0x000fc8000fffe0ff */
[----:B------:R-:W-:-:S04]  /*0f60*/  UIADD3 UR6, UP0, UPT, UR5, UR12, URZ ;  /* 0x0000000c05067290 */ /* 0x000fc8000ff1e0ff */
[----:B------:R-:W-:Y:S01]  /*0f70*/  ULEA.HI.X.SX32 UR7, UR5, UR13, 0x1, UP0 ;  /* 0x0000000d05077291 */ /* 0x000fe200080f0eff */
[----:B------:R-:W-:Y:S11]  /*0f80*/  @P0 BRA `(.L_x_34) ;  /* 0x0000000000300947 */ /* 0x000ff60003800000 */
[----:B--234-:R-:W2:Y:S01]  /*0f90*/  S2R R4, SR_LANEID ;  /* 0x0000000000047919 */ /* 0x01cea20000000000 */
        /* <DEDUP_REMOVED lines=11> */
.L_x_34:
[----:B------:R-:W-:Y:S05]  /*1050*/  @P0 BRA `(.L_x_35) ;  /* 0x00000000000c0947 */ /* 0x000fea0003800000 */
[----:B------:R0:W-:Y:S01]  /*1060*/  UTMACMDFLUSH ;  /* 0x00000000000079b7 */ /* 0x0001e20000000000 */
[----:B------:R-:W-:Y:S05]  /*1070*/  @P0 BRA `(.L_x_35) ;  /* 0x0000000000040947 */ /* 0x000fea0003800000 */
[----:B------:R-:W-:-:S04]  /*1080*/  DEPBAR.LE SB0, 0x0 ;  /* 0x000080000000791a */ /* 0x000fc80000000000 */
.L_x_35:
        /* <DEDUP_REMOVED lines=8> */
[----:B--2-4-:R-:W2:Y:S01]  /*1110*/  LDS R4, [UR8+0x8] ;  /* 0x00000808ff047984 */ /* 0x014ea20008000800 */
[----:B------:R-:W4:Y:S01]  /*1120*/  LDC.64 R8, c[0x0][0x390] ;  /* 0x0000e400ff087b82 */ /* 0x000f220000000a00 */
[----:B------:R-:W-:Y:S02]  /*1130*/  IMAD.MOV.U32 R5, RZ, RZ, 0x70 ;  /* 0x00000070ff057424 */ /* 0x000fe400078e00ff */
[----:B----4-:R4:W-:Y:S03]  /*1140*/  STS.64 [UR8], R8 ;  /* 0x00000008ff007988 */ /* 0x0109e60008000a08 */
[----:B--2---:R-:W-:-:S05]  /*1150*/  LOP3.LUT R4, R4, 0x10, R5, 0xd8, !PT ;  /* 0x0000001004047812 */ /* 0x004fca00078ed805 */
[----:B------:R4:W-:Y:S02]  /*1160*/  STS [UR8+0x8], R4 ;  /* 0x00000804ff007988 */ /* 0x0009e40008000808 */
.L_x_37:
[----:B--2---:R-:W-:Y:S05]  /*1170*/  BSYNC.RECONVERGENT B2 ;  /* 0x0000000000027941 */ /* 0x004fea0003800200 */
.L_x_36:
[----:B------:R-:W-:Y:S04]  /*1180*/  BSSY.RECONVERGENT B3, `(.L_x_38) ;  /* 0x0000011000037945 */ /* 0x000fe80003800200 */
[----:B------:R-:W-:Y:S04]  /*1190*/  BSSY.RELIABLE B2, `(.L_x_39) ;  /* 0x000000e000027945 */ /* 0x000fe80003800100 */
[----:B------:R-:W-:Y:S05]  /*11a0*/  @P3 BRA `(.L_x_40) ;  /* 0x0000000000243947 */ /* 0x000fea0003800000 */
[----:B----4-:R-:W2:Y:S01]  /*11b0*/  LDS R4, [UR8+0x34] ;  /* 0x00003408ff047984 */ /* 0x010ea20008000800 */
[----:B------:R-:W-:-:S05]  /*11c0*/  IMAD.MOV.U32 R5, RZ, RZ, 0x3f000000 ;  /* 0x3f000000ff057424 */ /* 0x000fca00078e00ff */
[----:B--2---:R-:W-:-:S05]  /*11d0*/  LOP3.LUT R4, R4, 0xff000000, R5, 0xb8, !PT ;  /* 0xff00000004047812 */ /* 0x004fca00078eb805 */
[----:B------:R2:W-:Y:S01]  /*11e0*/  STS [UR8+0x34], R4 ;  /* 0x00003404ff007988 */ /* 0x0005e20008000808 */
[----:B------:R-:W-:Y:S05]  /*11f0*/  @P3 BRA `(.L_x_41) ;  /* 0x00000000001c3947 */ /* 0x000fea0003800000 */
[----:B--2---:R-:W2:Y:S01]  /*1200*/  LDS R4, [UR8+0x38] ;  /* 0x00003808ff047984 */ /* 0x004ea20008000800 */
[----:B------:R-:W-:-:S05]  /*1210*/  IMAD.MOV.U32 R5, RZ, RZ, 0x3f ;  /* 0x0000003fff057424 */ /* 0x000fca00078e00ff */
[----:B--2---:R-:W-:-:S05]  /*1220*/  LOP3.LUT R4, R4, 0xff, R5, 0xb8, !PT ;  /* 0x000000ff04047812 */ /* 0x004fca00078eb805 */
[----:B------:R2:W-:Y:S02]  /*1230*/  STS [UR8+0x38], R4 ;  /* 0x00003804ff007988 */ /* 0x0005e40008000808 */
.L_x_40:
[----:B------:R-:W-:Y:S05]  /*1240*/  @P3 BREAK.RELIABLE B2 ;  /* 0x0000000000023942 */ /* 0x000fea0003800100 */
[----:B------:R-:W-:Y:S05]  /*1250*/  @P3 BRA `(.L_x_42) ;  /* 0x00000000000c3947 */ /* 0x000fea0003800000 */
[----:B------:R2:W-:Y:S02]  /*1260*/  STS [UR8+0x20], R3 ;  /* 0x00002003ff007988 */ /* 0x0005e40008000808 */
.L_x_41:
[----:B------:R-:W-:Y:S05]  /*1270*/  BSYNC.RELIABLE B2 ;  /* 0x0000000000027941 */ /* 0x000fea0003800100 */
.L_x_39:
[----:B------:R2:W-:Y:S02]  /*1280*/  @!P3 STS [UR8+0x24], R2 ;  /* 0x00002402ff00b988 */ /* 0x0005e40008000808 */
.L_x_42:
[----:B------:R-:W-:Y:S05]  /*1290*/  BSYNC.RECONVERGENT B3 ;  /* 0x0000000000037941 */ /* 0x000fea0003800200 */
.L_x_38:
[----:B------:R-:W-:Y:S05]  /*12a0*/  WARPSYNC.ALL ;  /* 0x0000000000007948 */ /* 0x000fea0003800000 */
[----:B------:R-:W-:Y:S01]  /*12b0*/  NOP ;  /* 0x0000000000007918 */ /* 0x000fe20000000000 */
[----:B------:R-:W-:Y:S04]  /*12c0*/  BSSY.RECONVERGENT B3, `(.L_x_43) ;  /* 0x000000e000037945 */ /* 0x000fe80003800200 */
[----:B------:R-:W-:Y:S05]  /*12d0*/  @P3 BRA `(.L_x_44) ;  /* 0x0000000000303947 */ /* 0x000fea0003800000 */
[----:B--2--5:R-:W2:Y:S01]  /*12e0*/  LDS R3, [UR8+0x34] ;  /* 0x00003408ff037984 */ /* 0x024ea20008000800 */
[----:B----4-:R-:W4:Y:S03]  /*12f0*/  LDC.64 R4, c[0x0][0x3b8] ;  /* 0x0000ee00ff047b82 */ /* 0x010f260000000a00 */
[----:B------:R-:W5:Y:S01]  /*1300*/  LDS R2, [UR8+0x1c] ;  /* 0x00001c08ff027984 */ /* 0x000f620008000800 */
[C---:B----4-:R-:W-:Y:S01]  /*1310*/  SHF.L.U64.HI R5, R4.reuse, 0x1, R5 ;  /* 0x0000000104057819 */ /* 0x050fe20000010205 */
[----:B------:R-:W-:-:S03]  /*1320*/  IMAD.SHL.U32 R4, R4, 0x2, RZ ;  /* 0x0000000204047824 */ /* 0x000fc600078e00ff */
[--C-:B------:R-:W-:Y:S02]  /*1330*/  SHF.R.U32.HI R7, RZ, 0x4, R5.reuse ;  /* 0x00000004ff077819 */ /* 0x100fe40000011605 */
[----:B------:R-:W-:-:S05]  /*1340*/  SHF.R.U64 R4, R4, 0x4, R5 ;  /* 0x0000000404047819 */ /* 0x000fca0000001205 */
[----:B------:R4:W-:Y:S01]  /*1350*/  STS [UR8+0xc], R4 ;  /* 0x00000c04ff007988 */ /* 0x0009e20008000808 */
[----:B--2---:R-:W-:Y:S02]  /*1360*/  LOP3.LUT R3, R3, 0x7, RZ, 0xb8, !PT ;  /* 0x0000000703037812 */ /* 0x004fe400078eb8ff */
[----:B-----5:R-:W-:-:S03]  /*1370*/  LOP3.LUT R2, R2, 0xf, R7, 0xb8, !PT ;  /* 0x0000000f02027812 */ /* 0x020fc600078eb807 */
[----:B------:R4:W-:Y:S04]  /*1380*/  STS [UR8+0x34], R3 ;  /* 0x00003403ff007988 */ /* 0x0009e80008000808 */
[----:B------:R4:W-:Y:S02]  /*1390*/  STS [UR8+0x1c], R2 ;  /* 0x00001c02ff007988 */ /* 0x0009e40008000808 */
.L_x_44:
[----:B------:R-:W-:Y:S05]  /*13a0*/  BSYNC.RECONVERGENT B3 ;  /* 0x0000000000037941 */ /* 0x000fea0003800200 */
.L_x_43:
[----:B------:R-:W-:Y:S04]  /*13b0*/  BSSY.RECONVERGENT B4, `(.L_x_45) ;  /* 0x000001a000047945 */ /* 0x000fe80003800200 */
[----:B------:R-:W-:Y:S04]  /*13c0*/  BSSY.RELIABLE B3, `(.L_x_46) ;  /* 0x0000015000037945 */ /* 0x000fe80003800100 */
[----:B------:R-:W-:Y:S05]  /*13d0*/  @P3 BRA `(.L_x_47) ;  /* 0x0000000000203947 */ /* 0x000fea0003800000 */
[----:B--2-4-:R-:W2:Y:S02]  /*13e0*/  LDS R2, [UR8+0x34] ;  /* 0x00003408ff027984 */ /* 0x014ea40008000800 */
[----:B--2---:R-:W-:-:S05]  /*13f0*/  LOP3.LUT R2, R2, 0x38, RZ, 0xb8, !PT ;  /* 0x0000003802027812 */ /* 0x004fca00078eb8ff */
[----:B------:R2:W-:Y:S01]  /*1400*/  STS [UR8+0x34], R2 ;  /* 0x00003402ff007988 */ /* 0x0005e20008000808 */
[----:B------:R-:W-:Y:S05]  /*1410*/  @P3 BRA `(.L_x_48) ;  /* 0x0000000000203947 */ /* 0x000fea0003800000 */
[----:B--2---:R-:W2:Y:S01]  /*1420*/  LDS R2, [UR8+0x8] ;  /* 0x00000808ff027984 */ /* 0x004ea20008000800 */
[----:B-----5:R-:W-:-:S05]  /*1430*/  IMAD.MOV.U32 R3, RZ, RZ, 0x780 ;  /* 0x00000780ff037424 */ /* 0x020fca00078e00ff */
[----:B--2---:R-:W-:-:S05]  /*1440*/  LOP3.LUT R2, R2, 0x300, R3, 0xd8, !PT ;  /* 0x0000030002027812 */ /* 0x004fca00078ed803 */
[----:B------:R2:W-:Y:S02]  /*1450*/  STS [UR8+0x8], R2 ;  /* 0x00000802ff007988 */ /* 0x0005e40008000808 */
.L_x_47:
[----:B------:R-:W-:Y:S05]  /*1460*/  @P3 BRA `(.L_x_49) ;  /* 0x0000000000283947 */ /* 0x000fea0003800000 */
[----:B--2-4-:R-:W2:Y:S02]  /*1470*/  LDS R2, [UR8+0x8] ;  /* 0x00000808ff027984 */ /* 0x014ea40008000800 */
[----:B--2---:R-:W-:-:S05]  /*1480*/  LOP3.LUT R2, R2, 0x1800, RZ, 0xb8, !PT ;  /* 0x0000180002027812 */ /* 0x004fca00078eb8ff */
[----:B------:R4:W-:Y:S02]  /*1490*/  STS [UR8+0x8], R2 ;  /* 0x00000802ff007988 */ /* 0x0009e40008000808 */
.L_x_48:
[----:B------:R-:W-:Y:S05]  /*14a0*/  @P3 BREAK.RELIABLE B3 ;  /* 0x0000000000033942 */ /* 0x000fea0003800100 */
[----:B------:R-:W-:Y:S05]  /*14b0*/  @P3 BRA `(.L_x_50) ;  /* 0x0000000000243947 */ /* 0x000fea0003800000 */
[----:B--2-4-:R-:W2:Y:S01]  /*14c0*/  LDS R2, [UR8+0x8] ;  /* 0x00000808ff027984 */ /* 0x014ea20008000800 */
[----:B-----5:R-:W-:-:S05]  /*14d0*/  IMAD.MOV.U32 R3, RZ, RZ, 0x6000 ;  /* 0x00006000ff037424 */ /* 0x020fca00078e00ff */
[----:B--2---:R-:W-:-:S04]  /*14e0*/  LOP3.LUT R2, R2, 0x6000, R3, 0xd8, !PT ;  /* 0x0000600002027812 */ /* 0x004fc800078ed803 */
[----:B------:R-:W-:-:S05]  /*14f0*/  LOP3.LUT R2, R2, 0x400000, RZ, 0xb8, !PT ;  /* 0x0040000002027812 */ /* 0x000fca00078eb8ff */
[----:B------:R2:W-:Y:S02]  /*1500*/  STS [UR8+0x8], R2 ;  /* 0x00000802ff007988 */ /* 0x0005e40008000808 */
.L_x_49:
[----:B------:R-:W-:Y:S05]  /*1510*/  BSYNC.RELIABLE B3 ;  /* 0x0000000000037941 */ /* 0x000fea0003800100 */
.L_x_46:
[----:B--2-4-:R-:W2:Y:S02]  /*1520*/  @!P3 LDS R2, [UR8+0x8] ;  /* 0x00000808ff02b984 */ /* 0x014ea40008000800 */
[----:B--2---:R-:W-:-:S05]  /*1530*/  @!P3 LOP3.LUT R2, R2, 0x8000, RZ, 0xb8, !PT ;  /* 0x000080000202b812 */ /* 0x004fca00078eb8ff */
[----:B------:R2:W-:Y:S02]  /*1540*/  @!P3 STS [UR8+0x8], R2 ;  /* 0x00000802ff00b988 */ /* 0x0005e40008000808 */
.L_x_50:
[----:B------:R-:W-:Y:S05]  /*1550*/  BSYNC.RECONVERGENT B4 ;  /* 0x0000000000047941 */ /* 0x000fea0003800200 */
.L_x_45:
[----:B------:R-:W-:Y:S05]  /*1560*/  WARPSYNC.ALL ;  /* 0x0000000000007948 */ /* 0x000fea0003800000 */
[----:B------:R-:W-:Y:S01]  /*1570*/  NOP ;  /* 0x0000000000007918 */ /* 0x000fe20000000000 */
[----:B------:R-:W-:-:S04]  /*1580*/  UIADD3 UR4, UPT, UPT, UR4, 0x100, URZ ;  /* 0x0000010004047890 */ /* 0x000fc8000fffe0ff */
[----:B------:R-:W-:-:S04]  /*1590*/  UIADD3 UR12, UP0, UPT, UR4, UR12, URZ ;  /* 0x0000000c040c7290 */ /* 0x000fc8000ff1e0ff */
[----:B------:R-:W-:Y:S01]  /*15a0*/  ULEA.HI.X.SX32 UR13, UR4, UR13, 0x1, UP0 ;  /* 0x0000000d040d7291 */ /* 0x000fe200080f0eff */
[----:B------:R-:W-:Y:S11]  /*15b0*/  @P0 BRA `(.L_x_51) ;  /* 0x0000000000300947 */ /* 0x000ff60003800000 */
[----:B--2-4-:R-:W2:Y:S01]  /*15c0*/  S2R R2, SR_LANEID ;  /* 0x0000000000027919 */ /* 0x014ea20000000000 */
[----:B------:R-:W-:Y:S05]  /*15d0*/  WARPSYNC.ALL ;  /* 0x0000000000007948 */ /* 0x000fea0003800000 */
[----:B------:R-:W-:Y:S01]  /*15e0*/  NOP ;  /* 0x0000000000007918 */ /* 0x000fe20000000000 */
[----:B--2---:R-:W-:-:S05]  /*15f0*/  IMAD.SHL.U32 R4, R2, 0x4, RZ ;  /* 0x0000000402047824 */ /* 0x004fca00078e00ff */
[----:B------:R-:W2:Y:S01]  /*1600*/  LDS R5, [R4+UR8] ;  /* 0x0000000804057984 */ /* 0x000ea20008000800 */
[----:B------:R-:W-:-:S05]  /*1610*/  IADD3 R2, P1, PT, R4, UR12, RZ ;  /* 0x0000000c04027c10 */ /* 0x000fca000ff3e0ff */
[----:B-----5:R-:W-:-:S05]  /*1620*/  IMAD.X R3, RZ, RZ, UR13, P1 ;  /* 0x0000000dff037e24 */ /* 0x020fca00088e06ff */
[----:B--2---:R2:W4:Y:S01]  /*1630*/  ATOMG.E.EXCH.STRONG.GPU PT, RZ, [R2], R5 ;  /* 0x0000000502ff73a8 */ /* 0x00452200041ee100 */
[----:B------:R-:W-:-:S04]  /*1640*/  DEPBAR {5,4,3,2,1,0} ;  /* 0x0000003f0000791a */ /* 0x000fc80000000000 */
[----:B------:R-:W5:Y:S02]  /*1650*/  CCTL.E.C.LDCU.IV.DEEP [UR12] ;  /* 0x000000000c007540 */ /* 0x000f640009c08000 */
[----:B-----5:R2:W-:Y:S01]  /*1660*/  UTMACCTL.IV [UR12] ;  /* 0x000000000c0079b9 */ /* 0x0205e20008000000 */
[----:B------:R-:W-:Y:S01]  /*1670*/  NOP ;  /* 0x0000000000007918 */ /* 0x000fe20000000000 */
.L_x_51:
[----:B------:R-:W-:Y:S05]  /*1680*/  @P0 BRA `(.L_x_52) ;  /* 0x00000000000c0947 */ /* 0x000fea0003800000 */
[----:B------:R0:W-:Y:S01]  /*1690*/  UTMACMDFLUSH ;  /* 0x00000000000079b7 */ /* 0x0001e20000000000 */
[----:B------:R-:W-:Y:S05]  /*16a0*/  @P0 BRA `(.L_x_52) ;  /* 0x0000000000040947 */ /* 0x000fea0003800000 */
[----:B------:R-:W-:-:S04]  /*16b0*/  DEPBAR.LE SB0, 0x0 ;  /* 0x000080000000791a */ /* 0x000fc80000000000 */
.L_x_52:
[----:B------:R-:W-:Y:S05]  /*16c0*/  WARPSYNC.ALL ;  /* 0x0000000000007948 */ /* 0x000fea0003800000 */
[----:B------:R-:W-:Y:S01]  /*16d0*/  NOP ;  /* 0x0000000000007918 */ /* 0x000fe20000000000 */
[----:B----4-:R-:W-:Y:S01]  /*16e0*/  BAR.SYNC.DEFER_BLOCKING 0x0 ;  /* 0x0000000000007b1d */ /* 0x010fe20000010000 */
[----:B------:R-:W-:Y:S01]  /*16f0*/  ISETP.GE.AND P0, PT, R6, 0x1, PT ;  /* 0x000000010600780c */ /* 0x000fe20003f06270 */
[----:B------:R-:W-:Y:S01]  /*1700*/  USHF.L.U32 UR31, UR31, 0x6, URZ ;  /* 0x000000061f1f7899 */ /* 0x000fe200080006ff */
[----:B--2---:R-:W-:Y:S01]  /*1710*/  SHF.R.U32.HI R2, RZ, 0x5, R0 ;  /* 0x00000005ff027819 */ /* 0x004fe20000011600 */
[----:B------:R-:W-:-:S02]  /*1720*/  USHF.L.U32 UR26, UR26, 0x6, URZ ;  /* 0x000000061a1a7899 */ /* 0x000fc400080006ff */
[----:B------:R-:W-:Y:S01]  /*1730*/  VOTEU.ALL UP0, P3 ;  /* 0x0000000000ff7886 */ /* 0x000fe20001800000 */
[----:B------:R-:W-:Y:S01]  /*1740*/  UMOV UR4, 0x1 ;  /* 0x0000000100047882 */ /* 0x000fe20000000000 */
[----:B------:R-:W-:Y:S01]  /*1750*/  VOTEU.ALL UP1, P3 ;  /* 0x0000000000ff7886 */ /* 0x000fe20001820000 */
[----:B------:R-:W-:Y:S02]  /*1760*/  R2UR UR9, R2 ;  /* 0x00000000020972ca */ /* 0x000fe400000e0000 */
[----:B------:R-:W-:-:S04]  /*1770*/  @!UP0 UIADD3 UR14, UPT, UPT, -UR4, 0x100000, URZ ;  /* 0x00100000040e8890 */ /* 0x000fc8000fffe1ff */
[----:B------:R-:W-:Y:S02]  /*1780*/  @!UP0 USHF.L.U32 UR15, UR14, 0xb, URZ ;  /* 0x0000000b0e0f8899 */ /* 0x000fe400080006ff */
[----:B------:R-:W-:Y:S02]  /*1790*/  @!UP0 USHF.L.U32 UR14, UR14, 0x1, URZ ;  /* 0x000000010e0e8899 */ /* 0x000fe400080006ff */
[----:B------:R-:W-:-:S04]  /*17a0*/  @!UP0 UIADD3 UR4, UPT, UPT, -UR4, 0x100000, URZ ;  /* 0x0010000004048890 */ /* 0x000fc8000fffe1ff */
[----:B------:R-:W-:Y:S02]  /*17b0*/  @!UP0 USHF.L.U32 UR5, UR4, 0xb, URZ ;  /* 0x0000000b04058899 */ /* 0x000fe400080006ff */
[----:B------:R-:W-:Y:S01]  /*17c0*/  @!UP0 USHF.L.U32 UR4, UR4, 0x1, URZ ;  /* 0x0000000104048899 */ /* 0x000fe200080006ff */
[----:B------:R-:W-:Y:S01]  /*17d0*/  VOTEU.ALL UP0, P3 ;  /* 0x0000000000ff7886 */ /* 0x000fe20001800000 */
[----:B------:R-:W2:Y:S04]  /*17e0*/  FENCE.VIEW.ASYNC.S ;  /* 0x00000000000073c6 */ /* 0x000ea80000000000 */
[----:B--2---:R2:W4:Y:S06]  /*17f0*/  @!UP0 SYNCS.EXCH.64 URZ, [UR8+0x8000], UR14 ;  /* 0x0080000e08ff85b2 */ /* 0x00452c0008000100 */
[----:B------:R2:W3:Y:S01]  /*1800*/  @!UP1 SYNCS.EXCH.64 URZ, [UR8+0x8010], UR4 ;  /* 0x0080100408ff95b2 */ /* 0x0004e20008000100 */
[----:B------:R-:W-:Y:S05]  /*1810*/  @!P0 BRA `(.L_x_53) ;  /* 0x0000000800848947 */ /* 0x000fea0003800000 */
[----:B---34-:R-:W-:Y:S01]  /*1820*/  BAR.SYNC.DEFER_BLOCKING 0x0 ;  /* 0x0000000000007b1d */ /* 0x018fe20000010000 */
[----:B------:R-:W-:Y:S01]  /*1830*/  @!P3 IMAD.MOV.U32 R2, RZ, RZ, 0x8000 ;  /* 0x00008000ff02b424 */ /* 0x000fe200078e00ff */
[----:B------:R-:W-:Y:S01]  /*1840*/  ELECT P1, URZ, PT ;  /* 0x0000000000ff782f */ /* 0x000fe20003820000 */
[----:B--2---:R-:W-:-:S03]  /*1850*/  ULOP3.LUT UR4, UR9, 0x1, URZ, 0xc0, !UPT ;  /* 0x0000000109047892 */ /* 0x004fc6000f8ec0ff */
[C---:B------:R-:W-:Y:S02]  /*1860*/  ISETP.LT.U32.AND P1, PT, R36.reuse, 0x40, P1 ;  /* 0x000000402400780c */ /* 0x040fe40000f21070 */
[----:B------:R-:W-:Y:S01]  /*1870*/  ELECT P0, URZ, PT ;  /* 0x0000000000ff782f */ /* 0x000fe20003800000 */
[----:B------:R-:W-:Y:S02]  /*1880*/  ULEA UR20, UR4, UR8, 0xd ;  /* 0x0000000804147291 */ /* 0x000fe4000f8e68ff */
[----:B------:R-:W-:Y:S01]  /*1890*/  USHF.L.U32 UR22, UR4, 0x6, URZ ;  /* 0x0000000604167899 */ /* 0x000fe200080006ff */
[----:B------:R-:W-:Y:S01]  /*18a0*/  ISETP.LT.U32.AND P0, PT, R36, 0x20, P0 ;  /* 0x000000202400780c */ /* 0x000fe20000701070 */
[----:B------:R-:W-:Y:S01]  /*18b0*/  UMOV UR23, UR31 ;  /* 0x0000001f00177c82 */ /* 0x000fe20008000000 */
[----:B------:R-:W-:Y:S02]  /*18c0*/  UIADD3 UR24, UPT, UPT, UR8, 0x4000, URZ ;  /* 0x0000400008187890 */ /* 0x000fe4000fffe0ff */
[----:B------:R-:W-:-:S02]  /*18d0*/  USHF.R.U32.HI UR14, URZ, 0x4, UR8 ;  /* 0x00000004ff0e7899 */ /* 0x000fc40008011608 */
[----:B------:R-:W-:Y:S01]  /*18e0*/  USHF.R.U32.HI UR18, URZ, 0x4, UR24 ;  /* 0x00000004ff127899 */ /* 0x000fe20008011618 */
[----:B------:R-:W-:Y:S01]  /*18f0*/  VOTEU.ANY UP1, P1 ;  /* 0x0000000000ff7886 */ /* 0x000fe20000820100 */
[----:B------:R-:W-:Y:S02]  /*1900*/  USGXT.U32 UR14, UR14, 0xe ;  /* 0x0000000e0e0e789a */ /* 0x000fe40008000000 */
[----:B------:R-:W-:Y:S01]  /*1910*/  USGXT.U32 UR18, UR18, 0xe ;  /* 0x0000000e1212789a */ /* 0x000fe20008000000 */
[----:B------:R2:W-:Y:S01]  /*1920*/  @!P3 SYNCS.ARRIVE.TRANS64 RZ, [UR8+0x8000], R2 ;  /* 0x00800002ffffb9a7 */ /* 0x0005e20008000008 */
[----:B------:R3:W-:Y:S06]  /*1930*/  MEMBAR.ALL.CTA ;  /* 0x0000000000007992 */ /* 0x0007ec0000008000 */
[----:B---3--:R-:W3:Y:S01]  /*1940*/  FENCE.VIEW.ASYNC.S ;  /* 0x00000000000073c6 */ /* 0x008ee20000000000 */
[----:B------:R-:W-:Y:S01]  /*1950*/  @UP1 UIADD3 UR21, UPT, UPT, UR8, 0x8000, URZ ;  /* 0x0000800008151890 */ /* 0x000fe2000fffe0ff */
[----:B---3--:R-:W-:Y:S01]  /*1960*/  VOTEU.ANY UP1, P1 ;  /* 0x0000000000ff7886 */ /* 0x008fe20000820100 */
[----:B------:R-:W-:Y:S01]  /*1970*/  VOTEU.ANY UP0, P0 ;  /* 0x0000000000ff7886 */ /* 0x000fe20000000100 */
[----:B------:R-:W-:Y:S01]  /*1980*/  VOTEU.ANY UP2, P0 ;  /* 0x0000000000ff7886 */ /* 0x000fe20000040100 */
[----:B------:R-:W-:Y:S01]  /*1990*/  UMOV UR4, URZ ;  /* 0x000000ff00047c82 */ /* 0x000fe20008000000 */
[----:B------:R-:W-:Y:S01]  /*19a0*/  UMOV UR15, 0x40004040 ;  /* 0x40004040000f7882 */ /* 0x000fe20000000000 */
[----:B------:R-:W-:Y:S01]  /*19b0*/  UMOV UR19, 0x40004040 ;  /* 0x4000404000137882 */ /* 0x000fe20000000000 */
[----:B------:R-:W-:Y:S01]  /*19c0*/  @UP0 UIADD3 UR25, UPT, UPT, UR8, 0x8000, URZ ;  /* 0x0000800008190890 */ /* 0x000fe2000fffe0ff */
[----:B------:R-:W-:Y:S01]  /*19d0*/  @UP0 UMOV UR27, URZ ;  /* 0x000000ff001b0c82 */ /* 0x000fe20008000000 */
[----:B------:R-:W-:-:S04]  /*19e0*/  UIADD3 UR16, UP0, UPT, UR14, 0x2, URZ ;  /* 0x000000020e107890 */ /* 0x000fc8000ff1e0ff */
[----:B------:R-:W-:-:S04]  /*19f0*/  UIADD3.X UR17, UPT, UPT, UR4, 0x40004040, URZ, UP0, !UPT ;  /* 0x4000404004117890 */ /* 0x000fc800087fe4ff */
[----:B------:R-:W-:Y:S02]  /*1a00*/  UIADD3.64 UR34, UPT, UPT, UR16, 0x4, URZ ;  /* 0x0000000410227897 */ /* 0x000fe4000fffe0ff */
[----:B------:R-:W-:Y:S01]  /*1a10*/  UIADD3.64 UR36, UPT, UPT, UR16, 0x1fe, URZ ;  /* 0x000001fe10247897 */ /* 0x000fe2000fffe0ff */
[----:B------:R-:W-:Y:S01]  /*1a20*/  BAR.SYNC.DEFER_BLOCKING 0x0 ;  /* 0x0000000000007b1d */ /* 0x000fe20000010000 */
[----:B------:R-:W-:Y:S02]  /*1a30*/  UIADD3.64 UR38, UPT, UPT, UR16, 0x200, URZ ;  /* 0x0000020010267897 */ /* 0x000fe4000fffe0ff */
[----:B------:R-:W-:Y:S02]  /*1a40*/  UIADD3.64 UR40, UPT, UPT, UR16, 0x202, URZ ;  /* 0x0000020210287897 */ /* 0x000fe4000fffe0ff */
[----:B------:R-:W-:Y:S01]  /*1a50*/  UIADD3.64 UR42, UPT, UPT, UR16, 0x204, URZ ;  /* 0x00000204102a7897 */ /* 0x000fe2000fffe0ff */
[----:B------:R3:W-:Y:S02]  /*1a60*/  @UP1 UTMALDG.2D [UR20], [UR10] ;  /* 0x000000140a0015b4 */ /* 0x0007e40008008000 */
[----:B------:R-:W-:Y:S01]  /*1a70*/  BAR.SYNC.DEFER_BLOCKING 0x0 ;  /* 0x0000000000007b1d */ /* 0x000fe20000010000 */
[----:B---3--:R-:W-:-:S02]  /*1a80*/  UIADD3 UR20, UP0, UPT, UR18, 0x80, URZ ;  /* 0x0000008012147890 */ /* 0x008fc4000ff1e0ff */
[----:B------:R-:W-:Y:S02]  /*1a90*/  UIADD3.64 UR22, UPT, UPT, UR16, 0x2, URZ ;  /* 0x0000000210167897 */ /* 0x000fe4000fffe0ff */
[----:B------:R-:W-:Y:S02]  /*1aa0*/  UIADD3.X UR21, UPT, UPT, UR4, 0x40004040, URZ, UP0, !UPT ;  /* 0x4000404004157890 */ /* 0x000fe400087fe4ff */
[----:B------:R-:W-:Y:S02]  /*1ab0*/  UISETP.NE.U32.AND UP0, UPT, UR9, URZ, UPT ;  /* 0x000000ff0900728c */ /* 0x000fe4000bf05070 */
[----:B------:R-:W-:Y:S02]  /*1ac0*/  UIADD3.64 UR44, UPT, UPT, UR20, 0x80, URZ ;  /* 0x00000080142c7897 */ /* 0x000fe4000fffe0ff */
[----:B------:R-:W-:Y:S02]  /*1ad0*/  UIADD3.64 UR46, UPT, UPT, UR20, 0x100, URZ ;  /* 0x00000100142e7897 */ /* 0x000fe4000fffe0ff */
[----:B------:R-:W-:Y:S01]  /*1ae0*/  UIADD3.64 UR48, UPT, UPT, UR20, 0x180, URZ ;  /* 0x0000018014307897 */ /* 0x000fe2000fffe0ff */
[----:B------:R2:W-:Y:S01]  /*1af0*/  @UP2 UTMALDG.2D [UR24], [UR6] ;  /* 0x00000018060025b4 */ /* 0x0005e20008008000 */
[----:B------:R-:W-:-:S02]  /*1b00*/  UIADD3.64 UR50, UPT, UPT, UR20, 0x200, URZ ;  /* 0x0000020014327897 */ /* 0x000fc4000fffe0ff */
[----:B------:R-:W-:Y:S02]  /*1b10*/  UIADD3.64 UR52, UPT, UPT, UR20, 0x280, URZ ;  /* 0x0000028014347897 */ /* 0x000fe4000fffe0ff */
[----:B------:R-:W-:Y:S01]  /*1b20*/  UIADD3.64 UR54, UPT, UPT, UR20, 0x300, URZ ;  /* 0x0000030014367897 */ /* 0x000fe2000fffe0ff */
[----:B------:R-:W-:Y:S06]  /*1b30*/  BAR.SYNC.DEFER_BLOCKING 0x0 ;  /* 0x0000000000007b1d */ /* 0x000fec0000010000 */
[----:B------:R-:W3:Y:S02]  /*1b40*/  SYNCS.PHASECHK.TRANS64.TRYWAIT P0, [UR8+0x8000], RZ ;  /* 0x008000ffff0075a7 */ /* 0x000ee40008001108 */
[----:B--23--:R-:W-:Y:S05]  /*1b50*/  @!P0 BRA `(.L_x_54) ;  /* 0x0000000c00448947 */ /* 0x00cfea0003800000 */
.L_x_66:
[----:B------:R-:W-:Y:S05]  /*1b60*/  BRA.U UP0, `(.L_x_55) ;  /* 0x0000000100647547 */ /* 0x000fea000b800000 */
[----:B------:R-:W-:Y:S01]  /*1b70*/  UMOV UR4, 0x0 ;  /* 0x0000000000047882 */ /* 0x000fe20000000000 */
[----:B------:R-:W-:Y:S01]  /*1b80*/  UMOV UR5, 0x4110010 ;  /* 0x0411001000057882 */ /* 0x000fe20000000000 */
[----:B------:R-:W-:Y:S01]  /*1b90*/  UMOV UR24, 0x0 ;  /* 0x0000000000187882 */ /* 0x000fe20000000000 */
[----:B------:R-:W-:Y:S01]  /*1ba0*/  UMOV UR25, 0x4110010 ;  /* 0x0411001000197882 */ /* 0x000fe20000000000 */
[----:B------:R-:W-:Y:S01]  /*1bb0*/  UMOV UR28, 0x0 ;  /* 0x00000000001c7882 */ /* 0x000fe20000000000 */
[----:B------:R-:W-:Y:S01]  /*1bc0*/  UMOV UR29, 0x4110010 ;  /* 0x04110010001d7882 */ /* 0x000fe20000000000 */
[----:B------:R2:W-:Y:S01]  /*1bd0*/  UTCHMMA gdesc[UR14], gdesc[UR18], tmem[UR32], tmem[UR4], idesc[UR5], !UPT ;  /* 0x00ff04120e0075ea */ /* 0x0005e2000f800020 */
[----:B------:R-:W-:Y:S01]  /*1be0*/  UMOV UR56, 0x0 ;  /* 0x0000000000387882 */ /* 0x000fe20000000000 */
[----:B------:R-:W-:Y:S01]  /*1bf0*/  UMOV UR57, 0x4110010 ;  /* 0x0411001000397882 */ /* 0x000fe20000000000 */
[----:B------:R2:W-:Y:S01]  /*1c00*/  UTCHMMA gdesc[UR16], gdesc[UR20], tmem[UR32], tmem[UR24], idesc[UR25], UPT ;  /* 0x00ff1814100075ea */ /* 0x0005e2000b800020 */
        /* <DEDUP_REMOVED lines=12> */
[----:B------:R2:W-:Y:S01]  /*1cd0*/  UTCHMMA gdesc[UR40], gdesc[UR52], tmem[UR32], tmem[UR62], idesc[UR63], UPT ;  /* 0x00ff3e34280075ea */ /* 0x0005e2000b800020 */
[----:B------:R2:W-:Y:S01]  /*1ce0*/  UTCHMMA gdesc[UR42], gdesc[UR54], tmem[UR32], tmem[UR64], idesc[UR65], UPT ;  /* 0x00ff40362a0075ea */ /* 0x0005e2000b800020 */
[----:B------:R-:W-:Y:S01]  /*1cf0*/  NOP ;  /* 0x0000000000007918 */ /* 0x000fe20000000000 */
.L_x_55:
[----:B------:R-:W-:Y:S01]  /*1d00*/  ELECT P0, URZ, PT ;  /* 0x0000000000ff782f */ /* 0x000fe20003800000 */
[----:B--2---:R-:W-:-:S03]  /*1d10*/  UIADD3 UR4, UPT, UPT, UR8, 0x8010, URZ ;  /* 0x0000801008047890 */ /* 0x004fc6000fffe0ff */
[----:B------:R-:W-:Y:S01]  /*1d20*/  ISETP.LT.U32.AND P0, PT, R36, 0x20, P0 ;  /* 0x000000202400780c */ /* 0x000fe20000701070 */
[----:B------:R-:W-:-:S12]  /*1d30*/  UMOV UR5, URZ ;  /* 0x000000ff00057c82 */ /* 0x000fd80008000000 */
[----:B------:R-:W-:Y:S01]  /*1d40*/  VOTEU.ANY UP0, P0 ;  /* 0x0000000000ff7886 */ /* 0x000fe20000000100 */
[----:B------:R-:W-:Y:S01]  /*1d50*/  VOTEU.ANY UP1, P0 ;  /* 0x0000000000ff7886 */ /* 0x000fe20000020100 */
[----:B------:R-:W-:-:S03]  /*1d60*/  ISETP.GE.U32.AND P0, PT, R6, 0x81, PT ;  /* 0x000000810600780c */ /* 0x000fc60003f06070 */
[----:B------:R-:W-:Y:S02]  /*1d70*/  @UP0 UMOV UR24, UR4 ;  /* 0x0000000400180c82 */ /* 0x000fe40008000000 */
[----:B------:R2:W-:Y:S01]  /*1d80*/  @UP1 UTCBAR [UR24], URZ ;  /* 0x000000ff180013e9 */ /* 0x0005e200080000ff */
[----:B------:R-:W-:Y:S06]  /*1d90*/  BAR.SYNC.DEFER_BLOCKING 0x0 ;  /* 0x0000000000007b1d */ /* 0x000fec0000010000 */
[----:B------:R-:W3:Y:S02]  /*1da0*/  SYNCS.PHASECHK.TRANS64.TRYWAIT P1, [UR8+0x8010], RZ ;  /* 0x008010ffff0075a7 */ /* 0x000ee40008021108 */
[----:B--23--:R-:W-:Y:S05]  /*1db0*/  @!P1 BRA `(.L_x_56) ;  /* 0x0000000800b89947 */ /* 0x00cfea0003800000 */
.L_x_67:
[----:B------:R-:W-:Y:S05]  /*1dc0*/  @!P0 BRA `(.L_x_53) ;  /* 0x0000000400188947 */ /* 0x000fea0003800000 */
[----:B------:R-:W-:Y:S01]  /*1dd0*/  IMAD.MOV.U32 R2, RZ, RZ, 0x1 ;  /* 0x00000001ff027424 */ /* 0x000fe200078e00ff */
[----:B------:R-:W2:Y:S01]  /*1de0*/  LDCU UR33, c[0x0][0x3a0] ;  /* 0x00007400ff2177ac */ /* 0x000ea20008000800 */
[----:B------:R-:W-:-:S05]  /*1df0*/  UMOV UR27, 0x80 ;  /* 0x00000080001b7882 */ /* 0x000fca0000000000 */
.L_x_60:
[----:B------:R-:W-:Y:S01]  /*1e00*/  BAR.SYNC.DEFER_BLOCKING 0x0 ;  /* 0x0000000000007b1d */ /* 0x000fe20000010000 */
[----:B-----5:R-:W-:Y:S01]  /*1e10*/  @!P3 IMAD.MOV.U32 R3, RZ, RZ, 0x8000 ;  /* 0x00008000ff03b424 */ /* 0x020fe200078e00ff */
[----:B------:R-:W-:Y:S01]  /*1e20*/  ELECT P1, URZ, PT ;  /* 0x0000000000ff782f */ /* 0x000fe20003820000 */
[----:B------:R-:W-:-:S03]  /*1e30*/  ULOP3.LUT UR30, UR9, 0x1, URZ, 0xc0, !UPT ;  /* 0x00000001091e7892 */ /* 0x000fc6000f8ec0ff */
[C---:B------:R-:W-:Y:S02]  /*1e40*/  ISETP.LT.U32.AND P1, PT, R36.reuse, 0x40, P1 ;  /* 0x000000402400780c */ /* 0x040fe40000f21070 */
[----:B------:R-:W-:Y:S01]  /*1e50*/  ELECT P0, URZ, PT ;  /* 0x0000000000ff782f */ /* 0x000fe20003800000 */
[----:B------:R-:W-:Y:S02]  /*1e60*/  ULEA UR28, UR30, UR8, 0xd ;  /* 0x000000081e1c7291 */ /* 0x000fe4000f8e68ff */
[----:B------:R-:W-:Y:S01]  /*1e70*/  ULEA UR30, UR30, UR27, 0x6 ;  /* 0x0000001b1e1e7291 */ /* 0x000fe2000f8e30ff */
[----:B------:R-:W-:-:S07]  /*1e80*/  ISETP.LT.U32.AND P0, PT, R36, 0x20, P0 ;  /* 0x000000202400780c */ /* 0x000fce0000701070 */
[----:B------:R-:W-:Y:S01]  /*1e90*/  VOTEU.ANY UP0, P1 ;  /* 0x0000000000ff7886 */ /* 0x000fe20000800100 */
[----:B------:R3:W-:Y:S01]  /*1ea0*/  @!P3 SYNCS.ARRIVE.TRANS64 RZ, [UR8+0x8000], R3 ;  /* 0x00800003ffffb9a7 */ /* 0x0007e20008000008 */
[----:B------:R4:W-:Y:S06]  /*1eb0*/  MEMBAR.ALL.CTA ;  /* 0x0000000000007992 */ /* 0x0009ec0000008000 */
[----:B----4-:R-:W4:Y:S01]  /*1ec0*/  FENCE.VIEW.ASYNC.S ;  /* 0x00000000000073c6 */ /* 0x010f220000000000 */
[----:B------:R-:W-:Y:S01]  /*1ed0*/  @UP0 UIADD3 UR29, UPT, UPT, UR8, 0x8000, URZ ;  /* 0x00008000081d0890 */ /* 0x000fe2000fffe0ff */
[----:B----4-:R-:W-:Y:S01]  /*1ee0*/  VOTEU.ANY UP0, P1 ;  /* 0x0000000000ff7886 */ /* 0x010fe20000800100 */
[----:B------:R-:W-:Y:S01]  /*1ef0*/  VOTEU.ANY UP1, P0 ;  /* 0x0000000000ff7886 */ /* 0x000fe20000020100 */
[----:B---3--:R-:W-:-:S04]  /*1f00*/  IMAD.U32 R3, R2, -0x80000000, RZ ;  /* 0x8000000002037824 */ /* 0x008fc800078e00ff */
[----:B------:R-:W-:Y:S02]  /*1f10*/  @UP1 UIADD3 UR24, UPT, UPT, UR8, 0x4000, URZ ;  /* 0x0000400008181890 */ /* 0x000fe4000fffe0ff */
[----:B------:R-:W-:Y:S01]  /*1f20*/  @UP1 UIADD3 UR25, UPT, UPT, UR8, 0x8000, URZ ;  /* 0x0000800008191890 */ /* 0x000fe2000fffe0ff */
[----:B------:R-:W-:Y:S01]  /*1f30*/  VOTEU.ANY UP1, P0 ;  /* 0x0000000000ff7886 */ /* 0x000fe20000020100 */
[----:B------:R-:W-:Y:S06]  /*1f40*/  BAR.SYNC.DEFER_BLOCKING 0x0 ;  /* 0x0000000000007b1d */ /* 0x000fec0000010000 */
[----:B------:R3:W-:Y:S01]  /*1f50*/  @UP0 UTMALDG.2D [UR28], [UR10] ;  /* 0x0000001c0a0005b4 */ /* 0x0007e20008008000 */
[----:B------:R-:W-:Y:S01]  /*1f60*/  UISETP.NE.U32.AND UP0, UPT, UR9, URZ, UPT ;  /* 0x000000ff0900728c */ /* 0x000fe2000bf05070 */
[----:B------:R-:W-:Y:S06]  /*1f70*/  BAR.SYNC.DEFER_BLOCKING 0x0 ;  /* 0x0000000000007b1d */ /* 0x000fec0000010000 */
[----:B------:R3:W-:Y:S02]  /*1f80*/  @UP1 UTMALDG.2D [UR24], [UR6] ;  /* 0x00000018060015b4 */ /* 0x0007e40008008000 */
[----:B------:R-:W-:Y:S06]  /*1f90*/  BAR.SYNC.DEFER_BLOCKING 0x0 ;  /* 0x0000000000007b1d */ /* 0x000fec0000010000 */
[----:B------:R-:W4:Y:S02]  /*1fa0*/  SYNCS.PHASECHK.TRANS64.TRYWAIT P0, [UR8+0x8000], R3 ;  /* 0x00800003ff0075a7 */ /* 0x000f240008001108 */
[----:B---34-:R-:W-:Y:S05]  /*1fb0*/  @!P0 BRA `(.L_x_57) ;  /* 0x0000000800448947 */ /* 0x018fea0003800000 */
.L_x_68:
[----:B------:R-:W-:Y:S05]  /*1fc0*/  BRA.U UP0, `(.L_x_58) ;  /* 0x0000000100647547 */ /* 0x000fea000b800000 */
[----:B------:R-:W-:Y:S01]  /*1fd0*/  UMOV UR24, 0x0 ;  /* 0x0000000000187882 */ /* 0x000fe20000000000 */
[----:B------:R-:W-:Y:S01]  /*1fe0*/  UMOV UR25, 0x4110010 ;  /* 0x0411001000197882 */ /* 0x000fe20000000000 */
[----:B------:R-:W-:Y:S01]  /*1ff0*/  UMOV UR28, 0x0 ;  /* 0x00000000001c7882 */ /* 0x000fe20000000000 */
[----:B------:R-:W-:Y:S01]  /*2000*/  UMOV UR29, 0x4110010 ;  /* 0x04110010001d7882 */ /* 0x000fe20000000000 */
        /* <DEDUP_REMOVED lines=21> */
.L_x_58:
[----:B------:R-:W-:-:S04]  /*2160*/  ELECT P0, URZ, PT ;  /* 0x0000000000ff782f */ /* 0x000fc80003800000 */
[----:B------:R-:W-:-:S13]  /*2170*/  ISETP.LT.U32.AND P0, PT, R36, 0x20, P0 ;  /* 0x000000202400780c */ /* 0x000fda0000701070 */
[----:B------:R-:W-:Y:S01]  /*2180*/  VOTEU.ANY UP0, P0 ;  /* 0x0000000000ff7886 */ /* 0x000fe20000000100 */
[----:B------:R-:W-:-:S04]  /*2190*/  VOTEU.ANY UP1, P0 ;  /* 0x0000000000ff7886 */ /* 0x000fc80000020100 */
[----:B---3--:R-:W-:Y:S02]  /*21a0*/  @UP0 UMOV UR24, UR4 ;  /* 0x0000000400180c82 */ /* 0x008fe40008000000 */
[----:B------:R3:W-:Y:S01]  /*21b0*/  @UP1 UTCBAR [UR24], URZ ;  /* 0x000000ff180013e9 */ /* 0x0007e200080000ff */
[----:B------:R-:W-:Y:S06]  /*21c0*/  BAR.SYNC.DEFER_BLOCKING 0x0 ;  /* 0x0000000000007b1d */ /* 0x000fec0000010000 */
[----:B------:R-:W4:Y:S02]  /*21d0*/  SYNCS.PHASECHK.TRANS64.TRYWAIT P0, [UR8+0x8010], R3 ;  /* 0x00801003ff0075a7 */ /* 0x000f240008001108 */
[----:B---34-:R-:W-:Y:S05]  /*21e0*/  @!P0 BRA `(.L_x_59) ;  /* 0x0000000400c48947 */ /* 0x018fea0003800000 */
.L_x_69:
[----:B------:R-:W-:Y:S01]  /*21f0*/  UIADD3 UR27, UPT, UPT, UR27, 0x80, URZ ;  /* 0x000000801b1b7890 */ /* 0x000fe2000fffe0ff */
[----:B------:R-:W-:-:S03]  /*2200*/  LOP3.LUT R2, R2, 0x1, RZ, 0x3c, !PT ;  /* 0x0000000102027812 */ /* 0x000fc600078e3cff */
[----:B--2---:R-:W-:-:S09]  /*2210*/  UISETP.GE.AND UP0, UPT, UR27, UR33, UPT ;  /* 0x000000211b00728c */ /* 0x004fd2000bf06270 */
[----:B------:R-:W-:Y:S05]  /*2220*/  BRA.U !UP0, `(.L_x_60) ;  /* 0xfffffff908f47547 */ /* 0x000fea000b83ffff */
.L_x_53:
[----:B---34-:R-:W-:Y:S01]  /*2230*/  BAR.SYNC.DEFER_BLOCKING 0x0 ;  /* 0x0000000000007b1d */ /* 0x018fe20000010000 */
[----:B------:R-:W-:-:S05]  /*2240*/  IMAD.SHL.U32 R2, R0, 0x40, RZ ;  /* 0x0000004000027824 */ /* 0x000fca00078e00ff */
[----:B------:R-:W-:Y:S04]  /*2250*/  BSSY.RECONVERGENT B4, `(.L_x_61) ;  /* 0x0000004000047945 */ /* 0x000fe80003800200 */
[----:B------:R-:W-:Y:S05]  /*2260*/  @P3 BRA `(.L_x_62) ;  /* 0x0000000000083947 */ /* 0x000fea0003800000 */
[----:B------:R-:W3:Y:S02]  /*2270*/  SYNCS.CCTL.IV [UR8+0x8000] ;  /* 0x00800000ff0079b1 */ /* 0x000ee40008000008 */
[----:B---3--:R-:W3:Y:S02]  /*2280*/  SYNCS.CCTL.IV [UR8+0x8010] ;  /* 0x00801000ff0079b1 */ /* 0x008ee40008000008 */
.L_x_62:
[----:B--2---:R-:W-:Y:S05]  /*2290*/  BSYNC.RECONVERGENT B4 ;  /* 0x0000000000047941 */ /* 0x004fea0003800200 */
.L_x_61:
[----:B------:R-:W-:Y:S01]  /*22a0*/  USHF.L.U32 UR9, UR9, 0x15, URZ ;  /* 0x0000001509097899 */ /* 0x000fe200080006ff */
[----:B-----5:R-:W-:Y:S01]  /*22b0*/  IMAD.SHL.U32 R3, R0, 0x10, RZ ;  /* 0x0000001000037824 */ /* 0x020fe200078e00ff */
[----:B------:R-:W-:Y:S01]  /*22c0*/  LOP3.LUT R2, R2, 0x1800, RZ, 0xc0, !PT ;  /* 0x0000180002027812 */ /* 0x000fe200078ec0ff */
[C---:B------:R-:W-:Y:S01]  /*22d0*/  IMAD.SHL.U32 R4, R0.reuse, 0x4, RZ ;  /* 0x0000000400047824 */ /* 0x040fe200078e00ff */
[----:B------:R-:W-:Y:S01]  /*22e0*/  ULOP3.LUT UR9, UR9, 0x600000, URZ, 0xc0, !UPT ;  /* 0x0060000009097892 */ /* 0x000fe2000f8ec0ff */
[----:B------:R-:W-:Y:S01]  /*22f0*/  IMAD.SHL.U32 R0, R0, 0x80, RZ ;  /* 0x0000008000007824 */ /* 0x000fe200078e00ff */
[----:B------:R-:W-:Y:S02]  /*2300*/  LOP3.LUT R3, R2, 0x70, R3, 0xf8, !PT ;  /* 0x0000007002037812 */ /* 0x000fe400078ef803 */
[----:B------:R-:W-:Y:S01]  /*2310*/  ELECT P0, URZ, PT ;  /* 0x0000000000ff782f */ /* 0x000fe20003800000 */
[----:B------:R-:W-:Y:S01]  /*2320*/  UIADD3 UR9, UPT, UPT, UR32, UR9, URZ ;  /* 0x0000000920097290 */ /* 0x000fe2000fffe0ff */
[----:B------:R-:W-:Y:S01]  /*2330*/  LOP3.LUT R3, R3, 0x40, R4, 0x78, !PT ;  /* 0x0000004003037812 */ /* 0x000fe200078e7804 */
[----:B------:R-:W-:Y:S01]  /*2340*/  UMOV UR10, UR31 ;  /* 0x0000001f000a7c82 */ /* 0x000fe20008000000 */
[----:B------:R-:W-:-:S02]  /*2350*/  ISETP.LT.U32.AND P0, PT, R36, 0x20, P0 ;  /* 0x000000202400780c */ /* 0x000fc40000701070 */
[----:B------:R-:W-:-:S04]  /*2360*/  LOP3.LUT R0, R3, 0x780, R0, 0xf8, !PT ;  /* 0x0000078003007812 */ /* 0x000fc800078ef800 */
[----:B------:R-:W-:Y:S01]  /*2370*/  LDTM.16dp32bit_t0_t15.x32 R4, tmem[UR9] ;  /* 0x00000009000479ee */ /* 0x000fe20008a80000 */
[----:B------:R-:W2:Y:S01]  /*2380*/  LDTM.16dp32bit_t16_t31.x32 R4, tmem[UR9+0x20] ;  /* 0x00002009000479ee */ /* 0x000ea20008aa0000 */
[C---:B------:R-:W-:Y:S01]  /*2390*/  LOP3.LUT R2, R0.reuse, 0x10, RZ, 0x3c, !PT ;  /* 0x0000001000027812 */ /* 0x040fe200078e3cff */
[----:B------:R-:W-:Y:S01]  /*23a0*/  NOP ;  /* 0x0000000000007918 */ /* 0x000fe20000000000 */
[----:B------:R-:W-:Y:S01]  /*23b0*/  LOP3.LUT R3, R0, 0x20, RZ, 0x3c, !PT ;  /* 0x0000002000037812 */ /* 0x000fe200078e3cff */
[----:B------:R-:W-:Y:S02]  /*23c0*/  UMOV UR9, UR26 ;  /* 0x0000001a00097c82 */ /* 0x000fe40008000000 */
[----:B--2---:R-:W-:Y:S01]  /*23d0*/  VOTEU.ANY UP1, P0 ;  /* 0x0000000000ff7886 */ /* 0x004fe20000020100 */
[----:B------:R-:W-:Y:S01]  /*23e0*/  VOTEU.ANY UP0, P0 ;  /* 0x0000000000ff7886 */ /* 0x000fe20000000100 */
[----:B------:R-:W-:Y:S02]  /*23f0*/  F2FP.F16.F32.PACK_AB R4, R5, R4 ;  /* 0x000000040504723e */ /* 0x000fe400000000ff */
[----:B------:R-:W-:-:S02]  /*2400*/  F2FP.F16.F32.PACK_AB R5, R7, R6 ;  /* 0x000000060705723e */ /* 0x000fc400000000ff */
[----:B------:R-:W-:Y:S02]  /*2410*/  F2FP.F16.F32.PACK_AB R12, R13, R12 ;  /* 0x0000000c0d0c723e */ /* 0x000fe400000000ff */
[----:B------:R-:W-:Y:S02]  /*2420*/  F2FP.F16.F32.PACK_AB R6, R9, R8 ;  /* 0x000000080906723e */ /* 0x000fe400000000ff */
[----:B------:R-:W-:Y:S02]  /*2430*/  F2FP.F16.F32.PACK_AB R7, R11, R10 ;  /* 0x0000000a0b07723e */ /* 0x000fe400000000ff */
[----:B------:R-:W-:Y:S02]  /*2440*/  F2FP.F16.F32.PACK_AB R13, R15, R14 ;  /* 0x0000000e0f0d723e */ /* 0x000fe400000000ff */
[----:B------:R-:W-:Y:S01]  /*2450*/  F2FP.F16.F32.PACK_AB R20, R21, R20 ;  /* 0x000000141514723e */ /* 0x000fe200000000ff */
[----:B---3--:R2:W-:Y:S01]  /*2460*/  STS.128 [R0+UR8], R4 ;  /* 0x0000000400007988 */ /* 0x0085e20008000c08 */
[----:B------:R-:W-:-:S02]  /*2470*/  F2FP.F16.F32.PACK_AB R14, R17, R16 ;  /* 0x00000010110e723e */ /* 0x000fc400000000ff */
[----:B------:R-:W-:Y:S02]  /*2480*/  F2FP.F16.F32.PACK_AB R15, R19, R18 ;  /* 0x00000012130f723e */ /* 0x000fe400000000ff */
[----:B------:R-:W-:Y:S02]  /*2490*/  F2FP.F16.F32.PACK_AB R21, R23, R22 ;  /* 0x000000161715723e */ /* 0x000fe400000000ff */
[----:B------:R-:W-:Y:S01]  /*24a0*/  F2FP.F16.F32.PACK_AB R28, R29, R28 ;  /* 0x0000001c1d1c723e */ /* 0x000fe200000000ff */
[----:B------:R2:W-:Y:S01]  /*24b0*/  STS.128 [R2+UR8], R12 ;  /* 0x0000000c02007988 */ /* 0x0005e20008000c08 */
[----:B------:R-:W-:Y:S02]  /*24c0*/  F2FP.F16.F32.PACK_AB R22, R25, R24 ;  /* 0x000000181916723e */ /* 0x000fe400000000ff */
[----:B------:R-:W-:Y:S02]  /*24d0*/  F2FP.F16.F32.PACK_AB R23, R27, R26 ;  /* 0x0000001a1b17723e */ /* 0x000fe400000000ff */
[----:B------:R-:W-:-:S02]  /*24e0*/  F2FP.F16.F32.PACK_AB R29, R31, R30 ;  /* 0x0000001e1f1d723e */ /* 0x000fc400000000ff */
[----:B------:R-:W-:Y:S01]  /*24f0*/  F2FP.F16.F32.PACK_AB R30, R33, R32 ;  /* 0x00000020211e723e */ /* 0x000fe200000000ff */
[----:B------:R2:W-:Y:S01]  /*2500*/  STS.128 [R3+UR8], R20 ;  /* 0x0000001403007988 */ /* 0x0005e20008000c08 */
[----:B------:R-:W-:Y:S02]  /*2510*/  F2FP.F16.F32.PACK_AB R31, R35, R34 ;  /* 0x00000022231f723e */ /* 0x000fe400000000ff */
[----:B------:R-:W-:-:S05]  /*2520*/  LOP3.LUT R8, R0, 0x30, RZ, 0x3c, !PT ;  /* 0x0000003000087812 */ /* 0x000fca00078e3cff */
[----:B------:R2:W-:Y:S01]  /*2530*/  STS.128 [R8+UR8], R28 ;  /* 0x0000001c08007988 */ /* 0x0005e20008000c08 */
[----:B------:R3:W-:Y:S06]  /*2540*/  MEMBAR.ALL.CTA ;  /* 0x0000000000007992 */ /* 0x0007ec0000008000 */
[----:B---3--:R-:W3:Y:S02]  /*2550*/  FENCE.VIEW.ASYNC.S ;  /* 0x00000000000073c6 */ /* 0x008ee40000000000 */
[----:B---3--:R-:W-:Y:S06]  /*2560*/  BAR.SYNC.DEFER_BLOCKING 0x0 ;  /* 0x0000000000007b1d */ /* 0x008fec0000010000 */
[----:B------:R2:W-:Y:S01]  /*2570*/  @UP1 UTMASTG.2D [UR8], [UR12] ;  /* 0x000000080c0013b5 */ /* 0x0005e20008008000 */
[----:B------:R0:W-:Y:S01]  /*2580*/  UTMACMDFLUSH ;  /* 0x00000000000079b7 */ /* 0x0001e20000000000 */
[----:B------:R-:W-:-:S04]  /*2590*/  DEPBAR.LE SB0, 0x0 ;  /* 0x000080000000791a */ /* 0x000fc80000000000 */
[----:B------:R-:W-:Y:S08]  /*25a0*/  BAR.SYNC.DEFER_BLOCKING 0x0 ;  /* 0x0000000000007b1d */ /* 0x000ff00000010000 */
[----:B------:R-:W-:Y:S06]  /*25b0*/  BAR.SYNC.DEFER_BLOCKING 0x0 ;  /* 0x0000000000007b1d */ /* 0x000fec0000010000 */
[----:B--2---:R-:W-:Y:S05]  /*25c0*/  @P2 BRA `(.L_x_63) ;  /* 0x0000000000a02947 */ /* 0x004fea0003800000 */
[----:B------:R-:W2:Y:S01]  /*25d0*/  S2UR UR5, SR_CgaCtaId ;  /* 0x00000000000579c3 */ /* 0x000ea20000008800 */
[----:B------:R-:W-:Y:S01]  /*25e0*/  NOP ;  /* 0x0000000000007918 */ /* 0x000fe20000000000 */
[----:B------:R-:W-:Y:S01]  /*25f0*/  UMOV UR4, 0x50 ;  /* 0x0000005000047882 */ /* 0x000fe20000000000 */
[----:B------:R-:W-:Y:S02]  /*2600*/  IMAD.U32 R0, RZ, RZ, UR32 ;  /* 0x00000020ff007e24 */ /* 0x000fe4000f8e00ff */
[----:B------:R-:W-:Y:S02]  /*2610*/  IMAD.MOV.U32 R3, RZ, RZ, 0x3 ;  /* 0x00000003ff037424 */ /* 0x000fe400078e00ff */
[----:B------:R-:W-:Y:S01]  /*2620*/  IMAD.MOV.U32 R7, RZ, RZ, 0x1 ;  /* 0x00000001ff077424 */ /* 0x000fe200078e00ff */
[----:B------:R-:W-:-:S04]  /*2630*/  LOP3.LUT R0, R0, 0xffff, RZ, 0xc0, !PT ;  /* 0x0000ffff00007812 */ /* 0x000fc800078ec0ff */
[----:B------:R-:W-:-:S05]  /*2640*/  SHF.R.U32.HI R0, RZ, 0x5, R0 ;  /* 0x00000005ff007819 */ /* 0x000fca0000011600 */
[----:B------:R-:W-:Y:S01]  /*2650*/  VIADD R2, R0, 0x10 ;  /* 0x0000001000027836 */ /* 0x000fe20000000000 */
[----:B------:R-:W-:Y:S01]  /*2660*/  SHF.L.U32 R0, R3, R0, RZ ;  /* 0x0000000003007219 */ /* 0x000fe200000006ff */
[----:B--2---:R-:W-:-:S03]  /*2670*/  ULEA UR6, UR5, UR4, 0x18 ;  /* 0x0000000405067291 */ /* 0x004fc6000f8ec0ff */
[----:B------:R-:W-:-:S04]  /*2680*/  SHF.L.U32 R3, R7, R2, RZ ;  /* 0x0000000207037219 */ /* 0x000fc800000006ff */
[----:B------:R-:W-:Y:S02]  /*2690*/  LOP3.LUT R0, R3, R0, RZ, 0xfc, !PT ;  /* 0x0000000003007212 */ /* 0x000fe400078efcff */
[----:B------:R-:W2:Y:S02]  /*26a0*/  LDS R5, [UR6] ;  /* 0x00000006ff057984 */ /* 0x000ea40008000800 */
[C---:B------:R-:W-:Y:S02]  /*26b0*/  LOP3.LUT R2, R0.reuse, 0xffff, RZ, 0xc0, !PT ;  /* 0x0000ffff00027812 */ /* 0x040fe400078ec0ff */
[----:B--2---:R-:W-:-:S04]  /*26c0*/  LOP3.LUT R3, R0, 0xffff, R5, 0x80, !PT ;  /* 0x0000ffff00037812 */ /* 0x004fc800078e8005 */
[----:B------:R-:W-:-:S13]  /*26d0*/  ISETP.NE.AND P0, PT, R3, R2, PT ;  /* 0x000000020300720c */ /* 0x000fda0003f05270 */
[----:B------:R-:W-:Y:S05]  /*26e0*/  @P0 BRA `(.L_x_64) ;  /* 0x0000000000500947 */ /* 0x000fea0003800000 */
[----:B------:R-:W-:Y:S02]  /*26f0*/  SHF.R.U32.HI R5, RZ, 0x10, R5 ;  /* 0x00000010ff057819 */ /* 0x000fe40000011605 */
[----:B------:R-:W-:-:S04]  /*2700*/  SHF.R.U32.HI R2, RZ, 0x10, R0 ;  /* 0x00000010ff027819 */ /* 0x000fc80000011600 */
[----:B------:R-:W-:-:S04]  /*2710*/  LOP3.LUT R5, R5, R2, RZ, 0xc0, !PT ;  /* 0x0000000205057212 */ /* 0x000fc800078ec0ff */
[----:B------:R-:W-:-:S13]  /*2720*/  ISETP.NE.AND P0, PT, R5, R2, PT ;  /* 0x000000020500720c */ /* 0x000fda0003f05270 */
[----:B------:R-:W-:Y:S05]  /*2730*/  @P0 BRA `(.L_x_65) ;  /* 0x0000000000300947 */ /* 0x000fea0003800000 */
[----:B------:R-:W-:Y:S01]  /*2740*/  R2UR UR4, R0 ;  /* 0x00000000000472ca */ /* 0x000fe200000e0000 */
[----:B------:R-:W-:Y:S01]  /*2750*/  VOTEU.ANY UR5, UPT, PT ;  /* 0x0000000000057886 */ /* 0x000fe200038e0100 */
[----:B------:R-:W2:Y:S01]  /*2760*/  S2R R0, SR_LANEID ;  /* 0x0000000000007919 */ /* 0x000ea20000000000 */
[----:B------:R-:W-:-:S10]  /*2770*/  UFLO.U32 UR5, UR5 ;  /* 0x00000005000572bd */ /* 0x000fd400080e0000 */
[----:B------:R-:W-:-:S06]  /*2780*/  ULOP3.LUT UR4, URZ, UR4, URZ, 0x33, !UPT ;  /* 0x00000004ff047292 */ /* 0x000fcc000f8e33ff */
[----:B------:R-:W-:-:S04]  /*2790*/  IMAD.U32 R2, RZ, RZ, UR4 ;  /* 0x00000004ff027e24 */ /* 0x000fc8000f8e00ff */
[----:B------:R-:W3:Y:S02]  /*27a0*/  REDUX UR7, R2 ;  /* 0x00000000020773c4 */ /* 0x000ee40000000000 */
[----:B------:R4:W-:Y:S01]  /*27b0*/  UTCATOMSWS.AND URZ, UR4 ;  /* 0x0000000400ff79e3 */ /* 0x0009e20008000000 */
[----:B--2---:R-:W-:Y:S01]  /*27c0*/  ISETP.EQ.U32.AND P0, PT, R0, UR5, PT ;  /* 0x0000000500007c0c */ /* 0x004fe2000bf02070 */
[----:B---3--:R-:W-:-:S12]  /*27d0*/  IMAD.U32 R0, RZ, RZ, UR7 ;  /* 0x00000007ff007e24 */ /* 0x008fd8000f8e00ff */
[----:B------:R4:W-:Y:S01]  /*27e0*/  @P0 ATOMS.AND RZ, [UR6], R0 ;  /* 0x00000000ffff098c */ /* 0x0009e2000a800006 */
[----:B------:R-:W-:Y:S05]  /*27f0*/  BRA `(.L_x_63) ;  /* 0x0000000000147947 */ /* 0x000fea0003800000 */
.L_x_65:
[----:B------:R-:W-:-:S07]  /*2800*/  MOV R2, 0x2820 ;  /* 0x0000282000027802 */ /* 0x000fce0000000f00 */
[----:B-1----:R-:W-:Y:S05]  /*2810*/  CALL.REL.NOINC `($__internal_0_$__cuda_sm10x_tcgen05_guardrail_trap_col_being_dealloced_not_returned_by_alloc) ;  /* 0x0000000000447944 */ /* 0x002fea0003c00000 */
[----:B------:R-:W-:Y:S05]  /*2820*/  BRA `(.L_x_63) ;  /* 0x0000000000087947 */ /* 0x000fea0003800000 */
.L_x_64:
[----:B------:R-:W-:-:S07]  /*2830*/  MOV R2, 0x2850 ;  /* 0x0000285000027802 */ /* 0x000fce0000000f00 */
[----:B-1----:R-:W-:Y:S05]  /*2840*/  CALL.REL.NOINC `($__internal_2_$__cuda_sm10x_tcgen05_guardrail_trap_unallocated_columns_being_dealloced) ;  /* 0x0000000000507944 */ /* 0x002fea0003c00000 */
.L_x_63:
[----:B------:R-:W-:Y:S01]  /*2850*/  NOP ;  /* 0x0000000000007918 */ /* 0x000fe20000000000 */
[----:B----4-:R-:W-:Y:S05]  /*2860*/  EXIT ;  /* 0x000000000000794d */ /* 0x010fea0003800000 */
.L_x_54:
[----:B------:R-:W2:Y:S02]  /*2870*/  SYNCS.PHASECHK.TRANS64.TRYWAIT P0, [UR8+0x8000], RZ ;  /* 0x008000ffff0075a7 */ /* 0x000ea40008001108 */
[----:B--2---:R-:W-:Y:S05]  /*2880*/  @!P0 BRA `(.L_x_54) ;  /* 0xfffffffc00f88947 */ /* 0x004fea000383ffff */
[----:B------:R-:W-:Y:S05]  /*2890*/  BRA `(.L_x_66) ;  /* 0xfffffff000b07947 */ /* 0x000fea000383ffff */
.L_x_56:
[----:B------:R-:W2:Y:S02]  /*28a0*/  SYNCS.PHASECHK.TRANS64.TRYWAIT P1, [UR8+0x8010], RZ ;  /* 0x008010ffff0075a7 */ /* 0x000ea40008021108 */
[----:B--2---:R-:W-:Y:S05]  /*28b0*/  @!P1 BRA `(.L_x_56) ;  /* 0xfffffffc00f89947 */ /* 0x004fea000383ffff */
[----:B------:R-:W-:Y:S05]  /*28c0*/  BRA `(.L_x_67) ;  /* 0xfffffff4003c7947 */ /* 0x000fea000383ffff */
.L_x_57:
[----:B------:R-:W3:Y:S02]  /*28d0*/  SYNCS.PHASECHK.TRANS64.TRYWAIT P0, [UR8+0x8000], R3 ;  /* 0x00800003ff0075a7 */ /* 0x000ee40008001108 */
[----:B---3--:R-:W-:Y:S05]  /*28e0*/  @!P0 BRA `(.L_x_57) ;  /* 0xfffffffc00f88947 */ /* 0x008fea000383ffff */
[----:B------:R-:W-:Y:S05]  /*28f0*/  BRA `(.L_x_68) ;  /* 0xfffffff400b07947 */ /* 0x000fea000383ffff */
.L_x_59:
[----:B------:R-:W3:Y:S02]  /*2900*/  SYNCS.PHASECHK.TRANS64.TRYWAIT P0, [UR8+0x8010], R3 ;  /* 0x00801003ff0075a7 */ /* 0x000ee40008001108 */
[----:B---3--:R-:W-:Y:S05]  /*2910*/  @!P0 BRA `(.L_x_59) ;  /* 0xfffffffc00f88947 */ /* 0x008fea000383ffff */
[----:B------:R-:W-:Y:S05]  /*2920*/  BRA `(.L_x_69) ;  /* 0xfffffff800307947 */ /* 0x000fea000383ffff */
        .weak           $__internal_0_$__cuda_sm10x_tcgen05_guardrail_trap_col_being_dealloced_not_returned_by_alloc
        .type           $__internal_0_$__cuda_sm10x_tcgen05_guardrail_trap_col_being_dealloced_not_returned_by_alloc,@function
        .size           $__internal_0_$__cuda_sm10x_tcgen05_guardrail_trap_col_being_dealloced_not_returned_by_alloc,($__internal_1_$__cuda_sm10x_tcgen05_guardrail_trap_phase_invalid_during_alloc - $__internal_0_$__cuda_sm10x_tcgen05_guardrail_trap_col_being_dealloced_not_returned_by_alloc)
$__internal_0_$__cuda_sm10x_tcgen05_guardrail_trap_col_being_dealloced_not_returned_by_alloc:
[----:B------:R-:W-:Y:S05]  /*2930*/  BPT.TRAP 0x1 ;  /* 0x000000040000795c */ /* 0x000fea0000300000 */
[----:B------:R-:W-:-:S04]  /*2940*/  IMAD.MOV.U32 R3, RZ, RZ, 0x0 ;  /* 0x00000000ff037424 */ /* 0x000fc800078e00ff */
[----:B------:R-:W-:Y:S05]  /*2950*/  RET.REL.NODEC R2 `(gluon_tcgen05) ;  /* 0xffffffd402a87950 */ /* 0x000fea0003c3ffff */
        .weak           $__internal_1_$__cuda_sm10x_tcgen05_guardrail_trap_phase_invalid_during_alloc
        .type           $__internal_1_$__cuda_sm10x_tcgen05_guardrail_trap_phase_invalid_during_alloc,@function
        .size           $__internal_1_$__cuda_sm10x_tcgen05_guardrail_trap_phase_invalid_during_alloc,($__internal_2_$__cuda_sm10x_tcgen05_guardrail_trap_unallocated_columns_being_dealloced - $__internal_1_$__cuda_sm10x_tcgen05_guardrail_trap_phase_invalid_during_alloc)
$__internal_1_$__cuda_sm10x_tcgen05_guardrail_trap_phase_invalid_during_alloc:
[----:B------:R-:W-:Y:S05]  /*2960*/  BPT.TRAP 0x1 ;  /* 0x000000040000795c */ /* 0x000fea0000300000 */
[----:B------:R-:W-:-:S04]  /*2970*/  IMAD.MOV.U32 R3, RZ, RZ, 0x0 ;  /* 0x00000000ff037424 */ /* 0x000fc800078e00ff */
[----:B------:R-:W-:Y:S05]  /*2980*/  RET.REL.NODEC R2 `(gluon_tcgen05) ;  /* 0xffffffd4029c7950 */ /* 0x000fea0003c3ffff */
        .weak           $__internal_2_$__cuda_sm10x_tcgen05_guardrail_trap_unallocated_columns_being_dealloced
        .type           $__internal_2_$__cuda_sm10x_tcgen05_guardrail_trap_unallocated_columns_being_dealloced,@function
        .size           $__internal_2_$__cuda_sm10x_tcgen05_guardrail_trap_unallocated_columns_being_dealloced,(.L_x_73 - $__internal_2_$__cuda_sm10x_tcgen05_guardrail_trap_unallocated_columns_being_dealloced)
$__internal_2_$__cuda_sm10x_tcgen05_guardrail_trap_unallocated_columns_being_dealloced:
[----:B------:R-:W-:Y:S05]  /*2990*/  BPT.TRAP 0x1 ;  /* 0x000000040000795c */ /* 0x000fea0000300000 */
[----:B------:R-:W-:-:S04]  /*29a0*/  IMAD.MOV.U32 R3, RZ, RZ, 0x0 ;  /* 0x00000000ff037424 */ /* 0x000fc800078e00ff */
[----:B------:R-:W-:Y:S05]  /*29b0*/  RET.REL.NODEC R2 `(gluon_tcgen05) ;  /* 0xffffffd402907950 */ /* 0x000fea0003c3ffff */
.L_x_70:
[----:B------:R-:W-:-:S00]  /*29c0*/  BRA `(.L_x_70) ;  /* 0xfffffffc00fc7947 */ /* 0x000fc0000383ffff */
[----:B------:R-:W-:-:S00]  /*29d0*/  NOP ;  /* 0x0000000000007918 */ /* 0x000fc00000000000 */
        /* <DEDUP_REMOVED lines=10> */
.L_x_73:


//--------------------- .nv.shared.gluon_tcgen05  --------------------------
	.section	.nv.shared.gluon_tcgen05,"aw",@nobits
	.sectionflags	@""
	.align	16
	.zero		1024


//--------------------- .nv.shared.reserved.0     --------------------------
	.section	.nv.shared.reserved.0,"aw",@nobits
	.align	8
	.weak		__nv_reservedSMEM_offset_0_alias
	.size		__nv_reservedSMEM_offset_0_alias, 0, 64
	.other		__nv_reservedSMEM_offset_0_alias,@"STO_CUDA_RESERVED_SHARED STV_DEFAULT"
__nv_reservedSMEM_offset_0_alias:
	.zero		0
.nv.shared.reserved.0:
	.zero		64
	.weak		__nv_reservedSMEM_allocation_phase
	.type		__nv_reservedSMEM_allocation_phase,@object
	.size		__nv_reservedSMEM_allocation_phase,(.L_0 - __nv_reservedSMEM_allocation_phase)
__nv_reservedSMEM_allocation_phase:
	.zero		1
.L_0:
	.zero		7
	.weak		__nv_reservedSMEM_devtool_atexit_pc
	.type		__nv_reservedSMEM_devtool_atexit_pc,@object
	.size		__nv_reservedSMEM_devtool_atexit_pc,(__nv_reservedSMEM_allocation_mask - __nv_reservedSMEM_devtool_atexit_pc)
__nv_reservedSMEM_devtool_atexit_pc:
	.zero		8
	.weak		__nv_reservedSMEM_allocation_mask
	.type		__nv_reservedSMEM_allocation_mask,@object
	.size		__nv_reservedSMEM_allocation_mask,(.L_2 - __nv_reservedSMEM_allocation_mask)
__nv_reservedSMEM_allocation_mask:
	.zero		4
.L_2:


//--------------------- .nv.constant0.gluon_tcgen05 --------------------------
	.section	.nv.constant0.gluon_tcgen05,"a",@progbits
	.sectionflags	@""
	.align	4
.nv.constant0.gluon_tcgen05:
	.zero		976


//--------------------- SYMBOLS --------------------------

	.type		.nv.reservedSmem.offset0,@object
	.size		.nv.reservedSmem.offset0,0x4
	.type		.nv.reservedSmem.cap,@object
	.size		.nv.reservedSmem.cap,0x4
